	.target	sm_90a

	.elftype	@"ET_EXEC"


//--------------------- .note.nv.tkinfo           --------------------------
	.section	.note.nv.tkinfo,"",@"SHT_NOTE"
	.sectionflags	@"SHF_NOTE_NV_TKINFO"
	.tkinfo
        /*0018*/ 	.word	0x00000002
        /*0030*/ 	.string	""
        /*0030*/ 	.string	"ptxas"
        /*0030*/ 	.string	"Cuda compilation tools, release 13.0, V13.0.88"
        /*0030*/ 	.string	"Build cuda_13.0.r13.0/compiler.36424714_0"
        /*0030*/ 	.string	"-arch sm_90a -m 64 "



//--------------------- .note.nv.cuinfo           --------------------------
	.section	.note.nv.cuinfo,"",@"SHT_NOTE"
	.sectionflags	@"SHF_NOTE_NV_CUINFO"
        /*0018*/ 	.short	0x0002
        /*001a*/ 	.short	0x005a
        /*001c*/ 	.short	0x0082
	.zero		2


//--------------------- .nv.info                  --------------------------
	.section	.nv.info,"",@"SHT_CUDA_INFO"
	.align	4


	//----- nvinfo : EIATTR_REGCOUNT
	.align		4
        /*0000*/ 	.byte	0x04, 0x2f
        /*0002*/ 	.short	(.L_12 - .L_11)
	.align		4
.L_11:
        /*0004*/ 	.word	index@(_ZN7cutlass13device_kernelINS_4gemm6kernel13GemmUniversalIN4cute5tupleIJiiiiEEENS1_10collective13CollectiveMmaINS1_37MainloopSm90TmaGmmaWarpSpecializedFP8ILi22ENS5_IJNS4_1CILi4EEENSA_ILi2EEENSA_ILi1EEEEEENS1_35KernelTmaWarpSpecializedCooperativeEEENS5_IJNSA_ILi256EEENSA_ILi64EEENSA_ILi32EEEEEENS_12float_e5m2_tENS5_IJlSD_lEEESL_SM_NS4_8TiledMMAINS4_8MMA_AtomIJNS4_4SM904GMMA30MMA_64x64x32_F32E5M2E5M2_SS_TNILNSQ_7ScaleInE1ELSS_1EEEEEENS4_6LayoutINS5_IJSC_SD_SD_EEENS5_IJSD_NSA_ILi0EEESX_EEEEENS5_IJNS4_10UnderscoreES10_S10_EEEEENS4_23SM90_TMA_LOAD_MULTICASTENS4_14ComposedLayoutINS4_7SwizzleILi1ELi4ELi3EEENS4_18smem_ptr_flag_bitsILi8EEENSV_INS5_IJNSA_ILi8EEESJ_EEENS5_IJSJ_SD_EEEEEEEvNS4_8identityES13_S1D_vS1E_EENS_8epilogue10collective6detail29Sm90TmaWarpSpecializedAdapterINS1H_15DefaultEpilogueISL_SM_SM_NS1G_6thread17LinearCombinationISL_Li1EffLNS1L_9ScaleType4KindE0ELNS_15FloatRoundStyleE2ESL_EENS1_15EpilogueDefaultEEEEEvvEEEEvNT_6ParamsE)
        /*0008*/ 	.word	0x000000a8


	//----- nvinfo : EIATTR_FRAME_SIZE
	.align		4
.L_12:
        /*000c*/ 	.byte	0x04, 0x11
        /*000e*/ 	.short	(.L_14 - .L_13)
	.align		4
.L_13:
        /*0010*/ 	.word	index@(_ZN7cutlass13device_kernelINS_4gemm6kernel13GemmUniversalIN4cute5tupleIJiiiiEEENS1_10collective13CollectiveMmaINS1_37MainloopSm90TmaGmmaWarpSpecializedFP8ILi22ENS5_IJNS4_1CILi4EEENSA_ILi2EEENSA_ILi1EEEEEENS1_35KernelTmaWarpSpecializedCooperativeEEENS5_IJNSA_ILi256EEENSA_ILi64EEENSA_ILi32EEEEEENS_12float_e5m2_tENS5_IJlSD_lEEESL_SM_NS4_8TiledMMAINS4_8MMA_AtomIJNS4_4SM904GMMA30MMA_64x64x32_F32E5M2E5M2_SS_TNILNSQ_7ScaleInE1ELSS_1EEEEEENS4_6LayoutINS5_IJSC_SD_SD_EEENS5_IJSD_NSA_ILi0EEESX_EEEEENS5_IJNS4_10UnderscoreES10_S10_EEEEENS4_23SM90_TMA_LOAD_MULTICASTENS4_14ComposedLayoutINS4_7SwizzleILi1ELi4ELi3EEENS4_18smem_ptr_flag_bitsILi8EEENSV_INS5_IJNSA_ILi8EEESJ_EEENS5_IJSJ_SD_EEEEEEEvNS4_8identityES13_S1D_vS1E_EENS_8epilogue10collective6detail29Sm90TmaWarpSpecializedAdapterINS1H_15DefaultEpilogueISL_SM_SM_NS1G_6thread17LinearCombinationISL_Li1EffLNS1L_9ScaleType4KindE0ELNS_15FloatRoundStyleE2ESL_EENS1_15EpilogueDefaultEEEEEvvEEEEvNT_6ParamsE)
        /*0014*/ 	.word	0x00000000


	//----- nvinfo : EIATTR_MIN_STACK_SIZE
	.align		4
.L_14:
        /*0018*/ 	.byte	0x04, 0x12
        /*001a*/ 	.short	(.L_16 - .L_15)
	.align		4
.L_15:
        /*001c*/ 	.word	index@(_ZN7cutlass13device_kernelINS_4gemm6kernel13GemmUniversalIN4cute5tupleIJiiiiEEENS1_10collective13CollectiveMmaINS1_37MainloopSm90TmaGmmaWarpSpecializedFP8ILi22ENS5_IJNS4_1CILi4EEENSA_ILi2EEENSA_ILi1EEEEEENS1_35KernelTmaWarpSpecializedCooperativeEEENS5_IJNSA_ILi256EEENSA_ILi64EEENSA_ILi32EEEEEENS_12float_e5m2_tENS5_IJlSD_lEEESL_SM_NS4_8TiledMMAINS4_8MMA_AtomIJNS4_4SM904GMMA30MMA_64x64x32_F32E5M2E5M2_SS_TNILNSQ_7ScaleInE1ELSS_1EEEEEENS4_6LayoutINS5_IJSC_SD_SD_EEENS5_IJSD_NSA_ILi0EEESX_EEEEENS5_IJNS4_10UnderscoreES10_S10_EEEEENS4_23SM90_TMA_LOAD_MULTICASTENS4_14ComposedLayoutINS4_7SwizzleILi1ELi4ELi3EEENS4_18smem_ptr_flag_bitsILi8EEENSV_INS5_IJNSA_ILi8EEESJ_EEENS5_IJSJ_SD_EEEEEEEvNS4_8identityES13_S1D_vS1E_EENS_8epilogue10collective6detail29Sm90TmaWarpSpecializedAdapterINS1H_15DefaultEpilogueISL_SM_SM_NS1G_6thread17LinearCombinationISL_Li1EffLNS1L_9ScaleType4KindE0ELNS_15FloatRoundStyleE2ESL_EENS1_15EpilogueDefaultEEEEEvvEEEEvNT_6ParamsE)
        /*0020*/ 	.word	0x00000000
.L_16:


//--------------------- .nv.compat                --------------------------
	.section	.nv.compat,"",@"SHT_CUDA_COMPAT_INFO"
	.align	4
        /*0000*/ 	.byte	0x02, 0x09, 0x01, 0x00, 0x02, 0x02, 0x04, 0x00, 0x02, 0x05, 0x05, 0x00, 0x03, 0x07, 0x01, 0x01
        /*0010*/ 	.byte	0x02, 0x03, 0x01, 0x00, 0x02, 0x06, 0x01, 0x00, 0x04, 0x0b, 0x08, 0x00, 0x00, 0x00, 0x00, 0x00
        /*0020*/ 	.byte	0x00, 0x00, 0x00, 0x00


//--------------------- .nv.info._ZN7cutlass13device_kernelINS_4gemm6kernel13GemmUniversalIN4cute5tupleIJiiiiEEENS1_10collective13CollectiveMmaINS1_37MainloopSm90TmaGmmaWarpSpecializedFP8ILi22ENS5_IJNS4_1CILi4EEENSA_ILi2EEENSA_ILi1EEEEEENS1_35KernelTmaWarpSpecializedCooperativeEEENS5_IJNSA_ILi256EEENSA_ILi64EEENSA_ILi32EEEEEENS_12float_e5m2_tENS5_IJlSD_lEEESL_SM_NS4_8TiledMMAINS4_8MMA_AtomIJNS4_4SM904GMMA30MMA_64x64x32_F32E5M2E5M2_SS_TNILNSQ_7ScaleInE1ELSS_1EEEEEENS4_6LayoutINS5_IJSC_SD_SD_EEENS5_IJSD_NSA_ILi0EEESX_EEEEENS5_IJNS4_10UnderscoreES10_S10_EEEEENS4_23SM90_TMA_LOAD_MULTICASTENS4_14ComposedLayoutINS4_7SwizzleILi1ELi4ELi3EEENS4_18smem_ptr_flag_bitsILi8EEENSV_INS5_IJNSA_ILi8EEESJ_EEENS5_IJSJ_SD_EEEEEEEvNS4_8identityES13_S1D_vS1E_EENS_8epilogue10collective6detail29Sm90TmaWarpSpecializedAdapterINS1H_15DefaultEpilogueISL_SM_SM_NS1G_6thread17LinearCombinationISL_Li1EffLNS1L_9ScaleType4KindE0ELNS_15FloatRoundStyleE2ESL_EENS1_15EpilogueDefaultEEEEEvvEEEEvNT_6ParamsE --------------------------
	.section	.nv.info._ZN7cutlass13device_kernelINS_4gemm6kernel13GemmUniversalIN4cute5tupleIJiiiiEEENS1_10collective13CollectiveMmaINS1_37MainloopSm90TmaGmmaWarpSpecializedFP8ILi22ENS5_IJNS4_1CILi4EEENSA_ILi2EEENSA_ILi1EEEEEENS1_35KernelTmaWarpSpecializedCooperativeEEENS5_IJNSA_ILi256EEENSA_ILi64EEENSA_ILi32EEEEEENS_12float_e5m2_tENS5_IJlSD_lEEESL_SM_NS4_8TiledMMAINS4_8MMA_AtomIJNS4_4SM904GMMA30MMA_64x64x32_F32E5M2E5M2_SS_TNILNSQ_7ScaleInE1ELSS_1EEEEEENS4_6LayoutINS5_IJSC_SD_SD_EEENS5_IJSD_NSA_ILi0EEESX_EEEEENS5_IJNS4_10UnderscoreES10_S10_EEEEENS4_23SM90_TMA_LOAD_MULTICASTENS4_14ComposedLayoutINS4_7SwizzleILi1ELi4ELi3EEENS4_18smem_ptr_flag_bitsILi8EEENSV_INS5_IJNSA_ILi8EEESJ_EEENS5_IJSJ_SD_EEEEEEEvNS4_8identityES13_S1D_vS1E_EENS_8epilogue10collective6detail29Sm90TmaWarpSpecializedAdapterINS1H_15DefaultEpilogueISL_SM_SM_NS1G_6thread17LinearCombinationISL_Li1EffLNS1L_9ScaleType4KindE0ELNS_15FloatRoundStyleE2ESL_EENS1_15EpilogueDefaultEEEEEvvEEEEvNT_6ParamsE,"",@"SHT_CUDA_INFO"
	.sectionflags	@""
	.align	4


	//----- nvinfo : EIATTR_CUDA_API_VERSION
	.align		4
        /*0000*/ 	.byte	0x04, 0x37
        /*0002*/ 	.short	(.L_18 - .L_17)
.L_17:
        /*0004*/ 	.word	0x00000082


	//----- nvinfo : EIATTR_KPARAM_INFO
	.align		4
.L_18:
        /*0008*/ 	.byte	0x04, 0x17
        /*000a*/ 	.short	(.L_20 - .L_19)
.L_19:
        /*000c*/ 	.word	0x00000000
        /*0010*/ 	.short	0x0000
        /*0012*/ 	.short	0x0070
        /*0014*/ 	.byte	0x00, 0xf0, 0x01, 0x10


	//----- nvinfo : EIATTR_SPARSE_MMA_MASK
	.align		4
.L_20:
        /*0018*/ 	.byte	0x03, 0x50
        /*001a*/ 	.short	0x0000


	//----- nvinfo : EIATTR_MAXREG_COUNT
	.align		4
        /*001c*/ 	.byte	0x03, 0x1b
        /*001e*/ 	.short	0x00a8


	//----- nvinfo : EIATTR_NUM_BARRIERS
	.align		4
        /*0020*/ 	.byte	0x02, 0x4c
        /*0022*/ 	.byte	0x01
	.zero		1


	//----- nvinfo : EIATTR_MERCURY_ISA_VERSION
	.align		4
        /*0024*/ 	.byte	0x03, 0x5f
        /*0026*/ 	.short	0x0101


	//----- nvinfo : EIATTR_INT_WARP_WIDE_INSTR_OFFSETS
	.align		4
        /*0028*/ 	.byte	0x04, 0x31
        /*002a*/ 	.short	(.L_22 - .L_21)


	//   ....[0]....
.L_21:
        /*002c*/ 	.word	0x00000700


	//   ....[1]....
        /*0030*/ 	.word	0x00000720


	//   ....[2]....
        /*0034*/ 	.word	0x000008e0


	//----- nvinfo : EIATTR_COOP_GROUP_MASK_REGIDS
	.align		4
.L_22:
        /*0038*/ 	.byte	0x04, 0x29
        /*003a*/ 	.short	(.L_24 - .L_23)


	//   ....[0]....
.L_23:
        /*003c*/ 	.word	0xffffffff


	//   ....[1]....
        /*0040*/ 	.word	0xffffffff


	//   ....[2]....
        /*0044*/ 	.word	0xffffffff


	//   ....[3]....
        /*0048*/ 	.word	0xffffffff


	//   ....[4]....
        /*004c*/ 	.word	0xffffffff


	//   ....[5]....
        /*0050*/ 	.word	0xffffffff


	//----- nvinfo : EIATTR_COOP_GROUP_INSTR_OFFSETS
	.align		4
.L_24:
        /*0054*/ 	.byte	0x04, 0x28
        /*0056*/ 	.short	(.L_26 - .L_25)


	//   ....[0]....
.L_25:
        /*0058*/ 	.word	0x00000060


	//   ....[1]....
        /*005c*/ 	.word	0x00000070


	//   ....[2]....
        /*0060*/ 	.word	0x00000130


	//   ....[3]....
        /*0064*/ 	.word	0x00000540


	//   ....[4]....
        /*0068*/ 	.word	0x00000a80


	//   ....[5]....
        /*006c*/ 	.word	0x00001500


	//----- nvinfo : EIATTR_REG_RECONFIG
	.align		4
.L_26:
        /*0070*/ 	.byte	0x01, 0x54
	.zero		2


	//----- nvinfo : EIATTR_MBARRIER_INSTR_OFFSETS
	.align		4
        /*0074*/ 	.byte	0x04, 0x39
        /*0076*/ 	.short	(.L_28 - .L_27)


	//   ....[0]....
.L_27:
        /*0078*/ 	.word	0x00000250
        /*007c*/ 	.word	0x000000ff
        /*0080*/ 	.word	0x00000000
        /*0084*/ 	.short	0x0100
        /*0086*/ 	.byte	0x08
	.zero		1


	//   ....[1]....
        /*0088*/ 	.word	0x00000260
        /*008c*/ 	.word	0x000000ff
        /*0090*/ 	.word	0x000000b0
        /*0094*/ 	.short	0x0100
        /*0096*/ 	.byte	0x08
	.zero		1


	//   ....[2]....
        /*0098*/ 	.word	0x00000270
        /*009c*/ 	.word	0x000000ff
        /*00a0*/ 	.word	0x00000008
        /*00a4*/ 	.short	0x0100
        /*00a6*/ 	.byte	0x08
	.zero		1


	//   ....[3]....
        /*00a8*/ 	.word	0x00000280
        /*00ac*/ 	.word	0x000000ff
        /*00b0*/ 	.word	0x000000b8
        /*00b4*/ 	.short	0x0100
        /*00b6*/ 	.byte	0x08
	.zero		1


	//   ....[4]....
        /*00b8*/ 	.word	0x00000290
        /*00bc*/ 	.word	0x000000ff
        /*00c0*/ 	.word	0x00000010
        /*00c4*/ 	.short	0x0100
        /*00c6*/ 	.byte	0x08
	.zero		1


	//   ....[5]....
        /*00c8*/ 	.word	0x000002a0
        /*00cc*/ 	.word	0x000000ff
        /*00d0*/ 	.word	0x000000c0
        /*00d4*/ 	.short	0x0100
        /*00d6*/ 	.byte	0x08
	.zero		1


	//   ....[6]....
        /*00d8*/ 	.word	0x000002b0
        /*00dc*/ 	.word	0x000000ff
        /*00e0*/ 	.word	0x00000018
        /*00e4*/ 	.short	0x0100
        /*00e6*/ 	.byte	0x08
	.zero		1


	//   ....[7]....
        /*00e8*/ 	.word	0x000002c0
        /*00ec*/ 	.word	0x000000ff
        /*00f0*/ 	.word	0x000000c8
        /*00f4*/ 	.short	0x0100
        /*00f6*/ 	.byte	0x08
	.zero		1


	//   ....[8]....
        /*00f8*/ 	.word	0x000002d0
        /*00fc*/ 	.word	0x000000ff
        /*0100*/ 	.word	0x00000020
        /*0104*/ 	.short	0x0100
        /*0106*/ 	.byte	0x08
	.zero		1


	//   ....[9]....
        /*0108*/ 	.word	0x000002e0
        /*010c*/ 	.word	0x000000ff
        /*0110*/ 	.word	0x000000d0
        /*0114*/ 	.short	0x0100
        /*0116*/ 	.byte	0x08
	.zero		1


	//   ....[10]....
        /*0118*/ 	.word	0x000002f0
        /*011c*/ 	.word	0x000000ff
        /*0120*/ 	.word	0x00000028
        /*0124*/ 	.short	0x0100
        /*0126*/ 	.byte	0x08
	.zero		1


	//   ....[11]....
        /*0128*/ 	.word	0x00000300
        /*012c*/ 	.word	0x000000ff
        /*0130*/ 	.word	0x000000d8
        /*0134*/ 	.short	0x0100
        /*0136*/ 	.byte	0x08
	.zero		1


	//   ....[12]....
        /*0138*/ 	.word	0x00000310
        /*013c*/ 	.word	0x000000ff
        /*0140*/ 	.word	0x00000030
        /*0144*/ 	.short	0x0100
        /*0146*/ 	.byte	0x08
	.zero		1


	//   ....[13]....
        /*0148*/ 	.word	0x00000320
        /*014c*/ 	.word	0x000000ff
        /*0150*/ 	.word	0x000000e0
        /*0154*/ 	.short	0x0100
        /*0156*/ 	.byte	0x08
	.zero		1


	//   ....[14]....
        /*0158*/ 	.word	0x00000330
        /*015c*/ 	.word	0x000000ff
        /*0160*/ 	.word	0x00000038
        /*0164*/ 	.short	0x0100
        /*0166*/ 	.byte	0x08
	.zero		1


	//   ....[15]....
        /*0168*/ 	.word	0x00000340
        /*016c*/ 	.word	0x000000ff
        /*0170*/ 	.word	0x000000e8
        /*0174*/ 	.short	0x0100
        /*0176*/ 	.byte	0x08
	.zero		1


	//   ....[16]....
        /*0178*/ 	.word	0x00000350
        /*017c*/ 	.word	0x000000ff
        /*0180*/ 	.word	0x00000040
        /*0184*/ 	.short	0x0100
        /*0186*/ 	.byte	0x08
	.zero		1


	//   ....[17]....
        /*0188*/ 	.word	0x00000360
        /*018c*/ 	.word	0x000000ff
        /*0190*/ 	.word	0x000000f0
        /*0194*/ 	.short	0x0100
        /*0196*/ 	.byte	0x08
	.zero		1


	//   ....[18]....
        /*0198*/ 	.word	0x00000370
        /*019c*/ 	.word	0x000000ff
        /*01a0*/ 	.word	0x00000048
        /*01a4*/ 	.short	0x0100
        /*01a6*/ 	.byte	0x08
	.zero		1


	//   ....[19]....
        /*01a8*/ 	.word	0x00000380
        /*01ac*/ 	.word	0x000000ff
        /*01b0*/ 	.word	0x000000f8
        /*01b4*/ 	.short	0x0100
        /*01b6*/ 	.byte	0x08
	.zero		1


	//   ....[20]....
        /*01b8*/ 	.word	0x00000390
        /*01bc*/ 	.word	0x000000ff
        /*01c0*/ 	.word	0x00000050
        /*01c4*/ 	.short	0x0100
        /*01c6*/ 	.byte	0x08
	.zero		1


	//   ....[21]....
        /*01c8*/ 	.word	0x000003a0
        /*01cc*/ 	.word	0x000000ff
        /*01d0*/ 	.word	0x00000100
        /*01d4*/ 	.short	0x0100
        /*01d6*/ 	.byte	0x08
	.zero		1


	//   ....[22]....
        /*01d8*/ 	.word	0x000003b0
        /*01dc*/ 	.word	0x000000ff
        /*01e0*/ 	.word	0x00000058
        /*01e4*/ 	.short	0x0100
        /*01e6*/ 	.byte	0x08
	.zero		1


	//   ....[23]....
        /*01e8*/ 	.word	0x000003c0
        /*01ec*/ 	.word	0x000000ff
        /*01f0*/ 	.word	0x00000108
        /*01f4*/ 	.short	0x0100
        /*01f6*/ 	.byte	0x08
	.zero		1


	//   ....[24]....
        /*01f8*/ 	.word	0x000003d0
        /*01fc*/ 	.word	0x000000ff
        /*0200*/ 	.word	0x00000060
        /*0204*/ 	.short	0x0100
        /*0206*/ 	.byte	0x08
	.zero		1


	//   ....[25]....
        /*0208*/ 	.word	0x000003e0
        /*020c*/ 	.word	0x000000ff
        /*0210*/ 	.word	0x00000110
        /*0214*/ 	.short	0x0100
        /*0216*/ 	.byte	0x08
	.zero		1


	//   ....[26]....
        /*0218*/ 	.word	0x000003f0
        /*021c*/ 	.word	0x000000ff
        /*0220*/ 	.word	0x00000068
        /*0224*/ 	.short	0x0100
        /*0226*/ 	.byte	0x08
	.zero		1


	//   ....[27]....
        /*0228*/ 	.word	0x00000400
        /*022c*/ 	.word	0x000000ff
        /*0230*/ 	.word	0x00000118
        /*0234*/ 	.short	0x0100
        /*0236*/ 	.byte	0x08
	.zero		1


	//   ....[28]....
        /*0238*/ 	.word	0x00000410
        /*023c*/ 	.word	0x000000ff
        /*0240*/ 	.word	0x00000070
        /*0244*/ 	.short	0x0100
        /*0246*/ 	.byte	0x08
	.zero		1


	//   ....[29]....
        /*0248*/ 	.word	0x00000420
        /*024c*/ 	.word	0x000000ff
        /*0250*/ 	.word	0x00000120
        /*0254*/ 	.short	0x0100
        /*0256*/ 	.byte	0x08
	.zero		1


	//   ....[30]....
        /*0258*/ 	.word	0x00000430
        /*025c*/ 	.word	0x000000ff
        /*0260*/ 	.word	0x00000078
        /*0264*/ 	.short	0x0100
        /*0266*/ 	.byte	0x08
	.zero		1


	//   ....[31]....
        /*0268*/ 	.word	0x00000440
        /*026c*/ 	.word	0x000000ff
        /*0270*/ 	.word	0x00000128
        /*0274*/ 	.short	0x0100
        /*0276*/ 	.byte	0x08
	.zero		1


	//   ....[32]....
        /*0278*/ 	.word	0x00000450
        /*027c*/ 	.word	0x000000ff
        /*0280*/ 	.word	0x00000080
        /*0284*/ 	.short	0x0100
        /*0286*/ 	.byte	0x08
	.zero		1


	//   ....[33]....
        /*0288*/ 	.word	0x00000460
        /*028c*/ 	.word	0x000000ff
        /*0290*/ 	.word	0x00000130
        /*0294*/ 	.short	0x0100
        /*0296*/ 	.byte	0x08
	.zero		1


	//   ....[34]....
        /*0298*/ 	.word	0x00000470
        /*029c*/ 	.word	0x000000ff
        /*02a0*/ 	.word	0x00000088
        /*02a4*/ 	.short	0x0100
        /*02a6*/ 	.byte	0x08
	.zero		1


	//   ....[35]....
        /*02a8*/ 	.word	0x00000480
        /*02ac*/ 	.word	0x000000ff
        /*02b0*/ 	.word	0x00000138
        /*02b4*/ 	.short	0x0100
        /*02b6*/ 	.byte	0x08
	.zero		1


	//   ....[36]....
        /*02b8*/ 	.word	0x00000490
        /*02bc*/ 	.word	0x000000ff
        /*02c0*/ 	.word	0x00000090
        /*02c4*/ 	.short	0x0100
        /*02c6*/ 	.byte	0x08
	.zero		1


	//   ....[37]....
        /*02c8*/ 	.word	0x000004a0
        /*02cc*/ 	.word	0x000000ff
        /*02d0*/ 	.word	0x00000140
        /*02d4*/ 	.short	0x0100
        /*02d6*/ 	.byte	0x08
	.zero		1


	//   ....[38]....
        /*02d8*/ 	.word	0x000004b0
        /*02dc*/ 	.word	0x000000ff
        /*02e0*/ 	.word	0x00000098
        /*02e4*/ 	.short	0x0100
        /*02e6*/ 	.byte	0x08
	.zero		1


	//   ....[39]....
        /*02e8*/ 	.word	0x000004c0
        /*02ec*/ 	.word	0x000000ff
        /*02f0*/ 	.word	0x00000148
        /*02f4*/ 	.short	0x0100
        /*02f6*/ 	.byte	0x08
	.zero		1


	//   ....[40]....
        /*02f8*/ 	.word	0x000004d0
        /*02fc*/ 	.word	0x000000ff
        /*0300*/ 	.word	0x000000a0
        /*0304*/ 	.short	0x0100
        /*0306*/ 	.byte	0x08
	.zero		1


	//   ....[41]....
        /*0308*/ 	.word	0x000004e0
        /*030c*/ 	.word	0x000000ff
        /*0310*/ 	.word	0x00000150
        /*0314*/ 	.short	0x0100
        /*0316*/ 	.byte	0x08
	.zero		1


	//   ....[42]....
        /*0318*/ 	.word	0x000004f0
        /*031c*/ 	.word	0x000000ff
        /*0320*/ 	.word	0x000000a8
        /*0324*/ 	.short	0x0100
        /*0326*/ 	.byte	0x08
	.zero		1


	//   ....[43]....
        /*0328*/ 	.word	0x00000500
        /*032c*/ 	.word	0x000000ff
        /*0330*/ 	.word	0x00000158
        /*0334*/ 	.short	0x0100
        /*0336*/ 	.byte	0x08
	.zero		1


	//   ....[44]....
        /*0338*/ 	.word	0x00000970
        /*033c*/ 	.word	0x000000ff
        /*0340*/ 	.word	0x00000170
        /*0344*/ 	.short	0x0100
        /*0346*/ 	.byte	0x06
	.zero		1


	//   ....[45]....
        /*0348*/ 	.word	0x000009f0
        /*034c*/ 	.word	0x000000ff
        /*0350*/ 	.word	0x00000178
        /*0354*/ 	.short	0x0100
        /*0356*/ 	.byte	0x06
	.zero		1


	//   ....[46]....
        /*0358*/ 	.word	0x00001a30
        /*035c*/ 	.word	0x000000ff
        /*0360*/ 	.word	0x00000000
        /*0364*/ 	.short	0x010a
        /*0366*/ 	.byte	0x07
	.zero		1


	//   ....[47]....
        /*0368*/ 	.word	0x00001a90
        /*036c*/ 	.word	0x000000ff
        /*0370*/ 	.word	0x00000000
        /*0374*/ 	.short	0x010a
        /*0376*/ 	.byte	0x07
	.zero		1


	//   ....[48]....
        /*0378*/ 	.word	0x000023a0
        /*037c*/ 	.word	0x000000ff
        /*0380*/ 	.word	0x00000000
        /*0384*/ 	.short	0x010a
        /*0386*/ 	.byte	0x0c
	.zero		1


	//   ....[49]....
        /*0388*/ 	.word	0x000023e0
        /*038c*/ 	.word	0x000000ff
        /*0390*/ 	.word	0x00000000
        /*0394*/ 	.short	0x010a
        /*0396*/ 	.byte	0x0c
	.zero		1


	//   ....[50]....
        /*0398*/ 	.word	0x00002a00
        /*039c*/ 	.word	0x0000000f
        /*03a0*/ 	.word	0x00000000
        /*03a4*/ 	.short	0x0101
        /*03a6*/ 	.byte	0x3f
	.zero		1


	//   ....[51]....
        /*03a8*/ 	.word	0x000030a0
        /*03ac*/ 	.word	0x0000000c
        /*03b0*/ 	.word	0x00000000
        /*03b4*/ 	.short	0x0101
        /*03b6*/ 	.byte	0x3f
	.zero		1


	//   ....[52]....
        /*03b8*/ 	.word	0x00008c40
        /*03bc*/ 	.word	0x00000012
        /*03c0*/ 	.word	0x000000b0
        /*03c4*/ 	.short	0x010a
        /*03c6*/ 	.byte	0x3f
	.zero		1


	//   ....[53]....
        /*03c8*/ 	.word	0x00008fe0
        /*03cc*/ 	.word	0x00000008
        /*03d0*/ 	.word	0x00000178
        /*03d4*/ 	.short	0x0101
        /*03d6*/ 	.byte	0x3f
	.zero		1


	//   ....[54]....
        /*03d8*/ 	.word	0x00009700
        /*03dc*/ 	.word	0x00000007
        /*03e0*/ 	.word	0x00000000
        /*03e4*/ 	.short	0x010a
        /*03e6*/ 	.byte	0x3f
	.zero		1


	//   ....[55]....
        /*03e8*/ 	.word	0x00009780
        /*03ec*/ 	.word	0x00000009
        /*03f0*/ 	.word	0x00000000
        /*03f4*/ 	.short	0x010a
        /*03f6*/ 	.byte	0x3f
	.zero		1


	//   ....[56]....
        /*03f8*/ 	.word	0x00009810
        /*03fc*/ 	.word	0x00000006
        /*0400*/ 	.word	0x00000000
        /*0404*/ 	.short	0x010a
        /*0406*/ 	.byte	0x3f
	.zero		1


	//   ....[57]....
        /*0408*/ 	.word	0x000098a0
        /*040c*/ 	.word	0x00000009
        /*0410*/ 	.word	0x00000000
        /*0414*/ 	.short	0x010a
        /*0416*/ 	.byte	0x3f
	.zero		1


	//   ....[58]....
        /*0418*/ 	.word	0x00009930
        /*041c*/ 	.word	0x00000006
        /*0420*/ 	.word	0x00000000
        /*0424*/ 	.short	0x010a
        /*0426*/ 	.byte	0x3f
	.zero		1


	//   ....[59]....
        /*0428*/ 	.word	0x000099c0
        /*042c*/ 	.word	0x00000009
        /*0430*/ 	.word	0x00000000
        /*0434*/ 	.short	0x010a
        /*0436*/ 	.byte	0x3f
	.zero		1


	//   ....[60]....
        /*0438*/ 	.word	0x00009a50
        /*043c*/ 	.word	0x00000006
        /*0440*/ 	.word	0x00000000
        /*0444*/ 	.short	0x010a
        /*0446*/ 	.byte	0x3f
	.zero		1


	//   ....[61]....
        /*0448*/ 	.word	0x00009ae0
        /*044c*/ 	.word	0x00000009
        /*0450*/ 	.word	0x00000000
        /*0454*/ 	.short	0x010a
        /*0456*/ 	.byte	0x3f
	.zero		1


	//   ....[62]....
        /*0458*/ 	.word	0x00009b70
        /*045c*/ 	.word	0x00000006
        /*0460*/ 	.word	0x00000000
        /*0464*/ 	.short	0x010a
        /*0466*/ 	.byte	0x3f
	.zero		1


	//   ....[63]....
        /*0468*/ 	.word	0x00009c00
        /*046c*/ 	.word	0x00000009
        /*0470*/ 	.word	0x00000000
        /*0474*/ 	.short	0x010a
        /*0476*/ 	.byte	0x3f
	.zero		1


	//   ....[64]....
        /*0478*/ 	.word	0x00009c90
        /*047c*/ 	.word	0x00000006
        /*0480*/ 	.word	0x00000000
        /*0484*/ 	.short	0x010a
        /*0486*/ 	.byte	0x3f
	.zero		1


	//   ....[65]....
        /*0488*/ 	.word	0x00009d20
        /*048c*/ 	.word	0x00000009
        /*0490*/ 	.word	0x00000000
        /*0494*/ 	.short	0x010a
        /*0496*/ 	.byte	0x3f
	.zero		1


	//   ....[66]....
        /*0498*/ 	.word	0x00009db0
        /*049c*/ 	.word	0x00000006
        /*04a0*/ 	.word	0x00000000
        /*04a4*/ 	.short	0x010a
        /*04a6*/ 	.byte	0x3f
	.zero		1


	//   ....[67]....
        /*04a8*/ 	.word	0x00009e40
        /*04ac*/ 	.word	0x00000009
        /*04b0*/ 	.word	0x00000000
        /*04b4*/ 	.short	0x010a
        /*04b6*/ 	.byte	0x3f
	.zero		1


	//   ....[68]....
        /*04b8*/ 	.word	0x00009ed0
        /*04bc*/ 	.word	0x00000006
        /*04c0*/ 	.word	0x00000000
        /*04c4*/ 	.short	0x010a
        /*04c6*/ 	.byte	0x3f
	.zero		1


	//   ....[69]....
        /*04c8*/ 	.word	0x00009f60
        /*04cc*/ 	.word	0x00000009
        /*04d0*/ 	.word	0x00000000
        /*04d4*/ 	.short	0x010a
        /*04d6*/ 	.byte	0x3f
	.zero		1


	//   ....[70]....
        /*04d8*/ 	.word	0x00009ff0
        /*04dc*/ 	.word	0x00000006
        /*04e0*/ 	.word	0x00000000
        /*04e4*/ 	.short	0x010a
        /*04e6*/ 	.byte	0x3f
	.zero		1


	//   ....[71]....
        /*04e8*/ 	.word	0x0000a080
        /*04ec*/ 	.word	0x00000009
        /*04f0*/ 	.word	0x00000000
        /*04f4*/ 	.short	0x010a
        /*04f6*/ 	.byte	0x3f
	.zero		1


	//   ....[72]....
        /*04f8*/ 	.word	0x0000a110
        /*04fc*/ 	.word	0x00000006
        /*0500*/ 	.word	0x00000000
        /*0504*/ 	.short	0x010a
        /*0506*/ 	.byte	0x3f
	.zero		1


	//   ....[73]....
        /*0508*/ 	.word	0x0000a1a0
        /*050c*/ 	.word	0x00000009
        /*0510*/ 	.word	0x00000000
        /*0514*/ 	.short	0x010a
        /*0516*/ 	.byte	0x3f
	.zero		1


	//   ....[74]....
        /*0518*/ 	.word	0x0000a230
        /*051c*/ 	.word	0x00000006
        /*0520*/ 	.word	0x00000000
        /*0524*/ 	.short	0x010a
        /*0526*/ 	.byte	0x3f
	.zero		1


	//   ....[75]....
        /*0528*/ 	.word	0x0000a2c0
        /*052c*/ 	.word	0x00000003
        /*0530*/ 	.word	0x00000000
        /*0534*/ 	.short	0x010a
        /*0536*/ 	.byte	0x3f
	.zero		1


	//   ....[76]....
        /*0538*/ 	.word	0x0000a330
        /*053c*/ 	.word	0x0000000d
        /*0540*/ 	.word	0x00000000
        /*0544*/ 	.short	0x010a
        /*0546*/ 	.byte	0x3f
	.zero		1


	//   ....[77]....
        /*0548*/ 	.word	0x0000a390
        /*054c*/ 	.word	0x0000000f
        /*0550*/ 	.word	0x00000000
        /*0554*/ 	.short	0x010a
        /*0556*/ 	.byte	0x3f
	.zero		1


	//   ....[78]....
        /*0558*/ 	.word	0x0000a460
        /*055c*/ 	.word	0x00000012
        /*0560*/ 	.word	0x000000b0
        /*0564*/ 	.short	0x010a
        /*0566*/ 	.byte	0x3f
	.zero		1


	//   ....[79]....
        /*0568*/ 	.word	0x0000a530
        /*056c*/ 	.word	0x00000007
        /*0570*/ 	.word	0x00000000
        /*0574*/ 	.short	0x010a
        /*0576*/ 	.byte	0x3f
	.zero		1


	//   ....[80]....
        /*0578*/ 	.word	0x0000a580
        /*057c*/ 	.word	0x00000009
        /*0580*/ 	.word	0x00000000
        /*0584*/ 	.short	0x010a
        /*0586*/ 	.byte	0x3f
	.zero		1


	//   ....[81]....
        /*0588*/ 	.word	0x0000a5d0
        /*058c*/ 	.word	0x00000006
        /*0590*/ 	.word	0x00000000
        /*0594*/ 	.short	0x010a
        /*0596*/ 	.byte	0x3f
	.zero		1


	//   ....[82]....
        /*0598*/ 	.word	0x0000a620
        /*059c*/ 	.word	0x00000009
        /*05a0*/ 	.word	0x00000000
        /*05a4*/ 	.short	0x010a
        /*05a6*/ 	.byte	0x3f
	.zero		1


	//   ....[83]....
        /*05a8*/ 	.word	0x0000a670
        /*05ac*/ 	.word	0x00000006
        /*05b0*/ 	.word	0x00000000
        /*05b4*/ 	.short	0x010a
        /*05b6*/ 	.byte	0x3f
	.zero		1


	//   ....[84]....
        /*05b8*/ 	.word	0x0000a6c0
        /*05bc*/ 	.word	0x00000009
        /*05c0*/ 	.word	0x00000000
        /*05c4*/ 	.short	0x010a
        /*05c6*/ 	.byte	0x3f
	.zero		1


	//   ....[85]....
        /*05c8*/ 	.word	0x0000a710
        /*05cc*/ 	.word	0x00000006
        /*05d0*/ 	.word	0x00000000
        /*05d4*/ 	.short	0x010a
        /*05d6*/ 	.byte	0x3f
	.zero		1


	//   ....[86]....
        /*05d8*/ 	.word	0x0000a760
        /*05dc*/ 	.word	0x00000009
        /*05e0*/ 	.word	0x00000000
        /*05e4*/ 	.short	0x010a
        /*05e6*/ 	.byte	0x3f
	.zero		1


	//   ....[87]....
        /*05e8*/ 	.word	0x0000a7b0
        /*05ec*/ 	.word	0x00000006
        /*05f0*/ 	.word	0x00000000
        /*05f4*/ 	.short	0x010a
        /*05f6*/ 	.byte	0x3f
	.zero		1


	//   ....[88]....
        /*05f8*/ 	.word	0x0000a800
        /*05fc*/ 	.word	0x00000009
        /*0600*/ 	.word	0x00000000
        /*0604*/ 	.short	0x010a
        /*0606*/ 	.byte	0x3f
	.zero		1


	//   ....[89]....
        /*0608*/ 	.word	0x0000a850
        /*060c*/ 	.word	0x00000006
        /*0610*/ 	.word	0x00000000
        /*0614*/ 	.short	0x010a
        /*0616*/ 	.byte	0x3f
	.zero		1


	//   ....[90]....
        /*0618*/ 	.word	0x0000a8a0
        /*061c*/ 	.word	0x00000009
        /*0620*/ 	.word	0x00000000
        /*0624*/ 	.short	0x010a
        /*0626*/ 	.byte	0x3f
	.zero		1


	//   ....[91]....
        /*0628*/ 	.word	0x0000a8f0
        /*062c*/ 	.word	0x00000006
        /*0630*/ 	.word	0x00000000
        /*0634*/ 	.short	0x010a
        /*0636*/ 	.byte	0x3f
	.zero		1


	//   ....[92]....
        /*0638*/ 	.word	0x0000a940
        /*063c*/ 	.word	0x00000009
        /*0640*/ 	.word	0x00000000
        /*0644*/ 	.short	0x010a
        /*0646*/ 	.byte	0x3f
	.zero		1


	//   ....[93]....
        /*0648*/ 	.word	0x0000a990
        /*064c*/ 	.word	0x00000006
        /*0650*/ 	.word	0x00000000
        /*0654*/ 	.short	0x010a
        /*0656*/ 	.byte	0x3f
	.zero		1


	//   ....[94]....
        /*0658*/ 	.word	0x0000a9e0
        /*065c*/ 	.word	0x00000009
        /*0660*/ 	.word	0x00000000
        /*0664*/ 	.short	0x010a
        /*0666*/ 	.byte	0x3f
	.zero		1


	//   ....[95]....
        /*0668*/ 	.word	0x0000aa30
        /*066c*/ 	.word	0x00000006
        /*0670*/ 	.word	0x00000000
        /*0674*/ 	.short	0x010a
        /*0676*/ 	.byte	0x3f
	.zero		1


	//   ....[96]....
        /*0678*/ 	.word	0x0000aa80
        /*067c*/ 	.word	0x00000009
        /*0680*/ 	.word	0x00000000
        /*0684*/ 	.short	0x010a
        /*0686*/ 	.byte	0x3f
	.zero		1


	//   ....[97]....
        /*0688*/ 	.word	0x0000aad0
        /*068c*/ 	.word	0x00000006
        /*0690*/ 	.word	0x00000000
        /*0694*/ 	.short	0x010a
        /*0696*/ 	.byte	0x3f
	.zero		1


	//   ....[98]....
        /*0698*/ 	.word	0x0000ab20
        /*069c*/ 	.word	0x00000009
        /*06a0*/ 	.word	0x00000000
        /*06a4*/ 	.short	0x010a
        /*06a6*/ 	.byte	0x3f
	.zero		1


	//   ....[99]....
        /*06a8*/ 	.word	0x0000ab70
        /*06ac*/ 	.word	0x00000006
        /*06b0*/ 	.word	0x00000000
        /*06b4*/ 	.short	0x010a
        /*06b6*/ 	.byte	0x3f
	.zero		1


	//----- nvinfo : EIATTR_NUM_MBARRIERS
	.align		4
.L_28:
        /*06b8*/ 	.byte	0x03, 0x38
        /*06ba*/ 	.short	0x002e


	//----- nvinfo : EIATTR_EXIT_INSTR_OFFSETS
	.align		4
        /*06bc*/ 	.byte	0x04, 0x1c
        /*06be*/ 	.short	(.L_30 - .L_29)


	//   ....[0]....
.L_29:
        /*06c0*/ 	.word	0x00000be0


	//   ....[1]....
        /*06c4*/ 	.word	0x000013d0


	//   ....[2]....
        /*06c8*/ 	.word	0x00008230


	//   ....[3]....
        /*06cc*/ 	.word	0x00008790


	//   ....[4]....
        /*06d0*/ 	.word	0x0000a310


	//----- nvinfo : EIATTR_MAX_THREADS
	.align		4
.L_30:
        /*06d4*/ 	.byte	0x04, 0x05
        /*06d6*/ 	.short	(.L_32 - .L_31)
.L_31:
        /*06d8*/ 	.word	0x00000180
        /*06dc*/ 	.word	0x00000001
        /*06e0*/ 	.word	0x00000001


	//----- nvinfo : EIATTR_CRS_STACK_SIZE
	.align		4
.L_32:
        /*06e4*/ 	.byte	0x04, 0x1e
        /*06e6*/ 	.short	(.L_34 - .L_33)
.L_33:
        /*06e8*/ 	.word	0x00000000


	//----- nvinfo : EIATTR_CBANK_PARAM_SIZE
	.align		4
.L_34:
        /*06ec*/ 	.byte	0x03, 0x19
        /*06ee*/ 	.short	0x0470


	//----- nvinfo : EIATTR_PARAM_CBANK
	.align		4
        /*06f0*/ 	.byte	0x04, 0x0a
        /*06f2*/ 	.short	(.L_36 - .L_35)
	.align		4
.L_35:
        /*06f4*/ 	.word	index@(.nv.constant0._ZN7cutlass13device_kernelINS_4gemm6kernel13GemmUniversalIN4cute5tupleIJiiiiEEENS1_10collective13CollectiveMmaINS1_37MainloopSm90TmaGmmaWarpSpecializedFP8ILi22ENS5_IJNS4_1CILi4EEENSA_ILi2EEENSA_ILi1EEEEEENS1_35KernelTmaWarpSpecializedCooperativeEEENS5_IJNSA_ILi256EEENSA_ILi64EEENSA_ILi32EEEEEENS_12float_e5m2_tENS5_IJlSD_lEEESL_SM_NS4_8TiledMMAINS4_8MMA_AtomIJNS4_4SM904GMMA30MMA_64x64x32_F32E5M2E5M2_SS_TNILNSQ_7ScaleInE1ELSS_1EEEEEENS4_6LayoutINS5_IJSC_SD_SD_EEENS5_IJSD_NSA_ILi0EEESX_EEEEENS5_IJNS4_10UnderscoreES10_S10_EEEEENS4_23SM90_TMA_LOAD_MULTICASTENS4_14ComposedLayoutINS4_7SwizzleILi1ELi4ELi3EEENS4_18smem_ptr_flag_bitsILi8EEENSV_INS5_IJNSA_ILi8EEESJ_EEENS5_IJSJ_SD_EEEEEEEvNS4_8identityES13_S1D_vS1E_EENS_8epilogue10collective6detail29Sm90TmaWarpSpecializedAdapterINS1H_15DefaultEpilogueISL_SM_SM_NS1G_6thread17LinearCombinationISL_Li1EffLNS1L_9ScaleType4KindE0ELNS_15FloatRoundStyleE2ESL_EENS1_15EpilogueDefaultEEEEEvvEEEEvNT_6ParamsE)
        /*06f8*/ 	.short	0x0210
        /*06fa*/ 	.short	0x0470


	//----- nvinfo : EIATTR_SW_WAR
	.align		4
.L_36:
        /*06fc*/ 	.byte	0x04, 0x36
        /*06fe*/ 	.short	(.L_38 - .L_37)
.L_37:
        /*0700*/ 	.word	0x00000008
.L_38:


//--------------------- .nv.callgraph             --------------------------
	.section	.nv.callgraph,"",@"SHT_CUDA_CALLGRAPH"
	.align	4
	.sectionentsize	8
	.align		4
        /*0000*/ 	.word	0x00000000
	.align		4
        /*0004*/ 	.word	0xffffffff
	.align		4
        /*0008*/ 	.word	0x00000000
	.align		4
        /*000c*/ 	.word	0xfffffffe
	.align		4
        /*0010*/ 	.word	0x00000000
	.align		4
        /*0014*/ 	.word	0xfffffffd
	.align		4
        /*0018*/ 	.word	0x00000000
	.align		4
        /*001c*/ 	.word	0xfffffffc


//--------------------- .nv.constant4             --------------------------
	.section	.nv.constant4,"a",@progbits
	.align	8
	.align		8
.nv.constant4:
        /*0000*/ 	.dword	_ZN40_INTERNAL_1f5c706d_4_k_cu_8bb5e7e6_288884cuda3std3__45__cpo5beginE
	.align		8
        /*0008*/ 	.dword	_ZN40_INTERNAL_1f5c706d_4_k_cu_8bb5e7e6_288884cuda3std3__45__cpo3endE
	.align		8
        /*0010*/ 	.dword	_ZN40_INTERNAL_1f5c706d_4_k_cu_8bb5e7e6_288884cuda3std3__45__cpo6cbeginE
	.align		8
        /*0018*/ 	.dword	_ZN40_INTERNAL_1f5c706d_4_k_cu_8bb5e7e6_288884cuda3std3__45__cpo4cendE
	.align		8
        /*0020*/ 	.dword	_ZN40_INTERNAL_1f5c706d_4_k_cu_8bb5e7e6_288884cuda3std3__442_GLOBAL__N__1f5c706d_4_k_cu_8bb5e7e6_288886ignoreE
	.align		8
        /*0028*/ 	.dword	_ZN40_INTERNAL_1f5c706d_4_k_cu_8bb5e7e6_288884cuda3std3__419piecewise_constructE
	.align		8
        /*0030*/ 	.dword	_ZN40_INTERNAL_1f5c706d_4_k_cu_8bb5e7e6_288884cuda3std3__48in_placeE
	.align		8
        /*0038*/ 	.dword	_ZN40_INTERNAL_1f5c706d_4_k_cu_8bb5e7e6_288884cuda3std6ranges3__45__cpo4swapE
	.align		8
        /*0040*/ 	.dword	_ZN40_INTERNAL_1f5c706d_4_k_cu_8bb5e7e6_288884cuda3std6ranges3__45__cpo9iter_moveE
	.align		8
        /*0048*/ 	.dword	_ZN40_INTERNAL_1f5c706d_4_k_cu_8bb5e7e6_288884cute7productE
	.align		8
        /*0050*/ 	.dword	_ZN40_INTERNAL_1f5c706d_4_k_cu_8bb5e7e6_288884cute1_E


//--------------------- .text._ZN7cutlass13device_kernelINS_4gemm6kernel13GemmUniversalIN4cute5tupleIJiiiiEEENS1_10collective13CollectiveMmaINS1_37MainloopSm90TmaGmmaWarpSpecializedFP8ILi22ENS5_IJNS4_1CILi4EEENSA_ILi2EEENSA_ILi1EEEEEENS1_35KernelTmaWarpSpecializedCooperativeEEENS5_IJNSA_ILi256EEENSA_ILi64EEENSA_ILi32EEEEEENS_12float_e5m2_tENS5_IJlSD_lEEESL_SM_NS4_8TiledMMAINS4_8MMA_AtomIJNS4_4SM904GMMA30MMA_64x64x32_F32E5M2E5M2_SS_TNILNSQ_7ScaleInE1ELSS_1EEEEEENS4_6LayoutINS5_IJSC_SD_SD_EEENS5_IJSD_NSA_ILi0EEESX_EEEEENS5_IJNS4_10UnderscoreES10_S10_EEEEENS4_23SM90_TMA_LOAD_MULTICASTENS4_14ComposedLayoutINS4_7SwizzleILi1ELi4ELi3EEENS4_18smem_ptr_flag_bitsILi8EEENSV_INS5_IJNSA_ILi8EEESJ_EEENS5_IJSJ_SD_EEEEEEEvNS4_8identityES13_S1D_vS1E_EENS_8epilogue10collective6detail29Sm90TmaWarpSpecializedAdapterINS1H_15DefaultEpilogueISL_SM_SM_NS1G_6thread17LinearCombinationISL_Li1EffLNS1L_9ScaleType4KindE0ELNS_15FloatRoundStyleE2ESL_EENS1_15EpilogueDefaultEEEEEvvEEEEvNT_6ParamsE --------------------------
	.section	.text._ZN7cutlass13device_kernelINS_4gemm6kernel13GemmUniversalIN4cute5tupleIJiiiiEEENS1_10collective13CollectiveMmaINS1_37MainloopSm90TmaGmmaWarpSpecializedFP8ILi22ENS5_IJNS4_1CILi4EEENSA_ILi2EEENSA_ILi1EEEEEENS1_35KernelTmaWarpSpecializedCooperativeEEENS5_IJNSA_ILi256EEENSA_ILi64EEENSA_ILi32EEEEEENS_12float_e5m2_tENS5_IJlSD_lEEESL_SM_NS4_8TiledMMAINS4_8MMA_AtomIJNS4_4SM904GMMA30MMA_64x64x32_F32E5M2E5M2_SS_TNILNSQ_7ScaleInE1ELSS_1EEEEEENS4_6LayoutINS5_IJSC_SD_SD_EEENS5_IJSD_NSA_ILi0EEESX_EEEEENS5_IJNS4_10UnderscoreES10_S10_EEEEENS4_23SM90_TMA_LOAD_MULTICASTENS4_14ComposedLayoutINS4_7SwizzleILi1ELi4ELi3EEENS4_18smem_ptr_flag_bitsILi8EEENSV_INS5_IJNSA_ILi8EEESJ_EEENS5_IJSJ_SD_EEEEEEEvNS4_8identityES13_S1D_vS1E_EENS_8epilogue10collective6detail29Sm90TmaWarpSpecializedAdapterINS1H_15DefaultEpilogueISL_SM_SM_NS1G_6thread17LinearCombinationISL_Li1EffLNS1L_9ScaleType4KindE0ELNS_15FloatRoundStyleE2ESL_EENS1_15EpilogueDefaultEEEEEvvEEEEvNT_6ParamsE,"ax",@progbits
	.align	128
.text._ZN7cutlass13device_kernelINS_4gemm6kernel13GemmUniversalIN4cute5tupleIJiiiiEEENS1_10collective13CollectiveMmaINS1_37MainloopSm90TmaGmmaWarpSpecializedFP8ILi22ENS5_IJNS4_1CILi4EEENSA_ILi2EEENSA_ILi1EEEEEENS1_35KernelTmaWarpSpecializedCooperativeEEENS5_IJNSA_ILi256EEENSA_ILi64EEENSA_ILi32EEEEEENS_12float_e5m2_tENS5_IJlSD_lEEESL_SM_NS4_8TiledMMAINS4_8MMA_AtomIJNS4_4SM904GMMA30MMA_64x64x32_F32E5M2E5M2_SS_TNILNSQ_7ScaleInE1ELSS_1EEEEEENS4_6LayoutINS5_IJSC_SD_SD_EEENS5_IJSD_NSA_ILi0EEESX_EEEEENS5_IJNS4_10UnderscoreES10_S10_EEEEENS4_23SM90_TMA_LOAD_MULTICASTENS4_14ComposedLayoutINS4_7SwizzleILi1ELi4ELi3EEENS4_18smem_ptr_flag_bitsILi8EEENSV_INS5_IJNSA_ILi8EEESJ_EEENS5_IJSJ_SD_EEEEEEEvNS4_8identityES13_S1D_vS1E_EENS_8epilogue10collective6detail29Sm90TmaWarpSpecializedAdapterINS1H_15DefaultEpilogueISL_SM_SM_NS1G_6thread17LinearCombinationISL_Li1EffLNS1L_9ScaleType4KindE0ELNS_15FloatRoundStyleE2ESL_EENS1_15EpilogueDefaultEEEEEvvEEEEvNT_6ParamsE:
        .type           _ZN7cutlass13device_kernelINS_4gemm6kernel13GemmUniversalIN4cute5tupleIJiiiiEEENS1_10collective13CollectiveMmaINS1_37MainloopSm90TmaGmmaWarpSpecializedFP8ILi22ENS5_IJNS4_1CILi4EEENSA_ILi2EEENSA_ILi1EEEEEENS1_35KernelTmaWarpSpecializedCooperativeEEENS5_IJNSA_ILi256EEENSA_ILi64EEENSA_ILi32EEEEEENS_12float_e5m2_tENS5_IJlSD_lEEESL_SM_NS4_8TiledMMAINS4_8MMA_AtomIJNS4_4SM904GMMA30MMA_64x64x32_F32E5M2E5M2_SS_TNILNSQ_7ScaleInE1ELSS_1EEEEEENS4_6LayoutINS5_IJSC_SD_SD_EEENS5_IJSD_NSA_ILi0EEESX_EEEEENS5_IJNS4_10UnderscoreES10_S10_EEEEENS4_23SM90_TMA_LOAD_MULTICASTENS4_14ComposedLayoutINS4_7SwizzleILi1ELi4ELi3EEENS4_18smem_ptr_flag_bitsILi8EEENSV_INS5_IJNSA_ILi8EEESJ_EEENS5_IJSJ_SD_EEEEEEEvNS4_8identityES13_S1D_vS1E_EENS_8epilogue10collective6detail29Sm90TmaWarpSpecializedAdapterINS1H_15DefaultEpilogueISL_SM_SM_NS1G_6thread17LinearCombinationISL_Li1EffLNS1L_9ScaleType4KindE0ELNS_15FloatRoundStyleE2ESL_EENS1_15EpilogueDefaultEEEEEvvEEEEvNT_6ParamsE,@function
        .size           _ZN7cutlass13device_kernelINS_4gemm6kernel13GemmUniversalIN4cute5tupleIJiiiiEEENS1_10collective13CollectiveMmaINS1_37MainloopSm90TmaGmmaWarpSpecializedFP8ILi22ENS5_IJNS4_1CILi4EEENSA_ILi2EEENSA_ILi1EEEEEENS1_35KernelTmaWarpSpecializedCooperativeEEENS5_IJNSA_ILi256EEENSA_ILi64EEENSA_ILi32EEEEEENS_12float_e5m2_tENS5_IJlSD_lEEESL_SM_NS4_8TiledMMAINS4_8MMA_AtomIJNS4_4SM904GMMA30MMA_64x64x32_F32E5M2E5M2_SS_TNILNSQ_7ScaleInE1ELSS_1EEEEEENS4_6LayoutINS5_IJSC_SD_SD_EEENS5_IJSD_NSA_ILi0EEESX_EEEEENS5_IJNS4_10UnderscoreES10_S10_EEEEENS4_23SM90_TMA_LOAD_MULTICASTENS4_14ComposedLayoutINS4_7SwizzleILi1ELi4ELi3EEENS4_18smem_ptr_flag_bitsILi8EEENSV_INS5_IJNSA_ILi8EEESJ_EEENS5_IJSJ_SD_EEEEEEEvNS4_8identityES13_S1D_vS1E_EENS_8epilogue10collective6detail29Sm90TmaWarpSpecializedAdapterINS1H_15DefaultEpilogueISL_SM_SM_NS1G_6thread17LinearCombinationISL_Li1EffLNS1L_9ScaleType4KindE0ELNS_15FloatRoundStyleE2ESL_EENS1_15EpilogueDefaultEEEEEvvEEEEvNT_6ParamsE,(.L_x_243 - _ZN7cutlass13device_kernelINS_4gemm6kernel13GemmUniversalIN4cute5tupleIJiiiiEEENS1_10collective13CollectiveMmaINS1_37MainloopSm90TmaGmmaWarpSpecializedFP8ILi22ENS5_IJNS4_1CILi4EEENSA_ILi2EEENSA_ILi1EEEEEENS1_35KernelTmaWarpSpecializedCooperativeEEENS5_IJNSA_ILi256EEENSA_ILi64EEENSA_ILi32EEEEEENS_12float_e5m2_tENS5_IJlSD_lEEESL_SM_NS4_8TiledMMAINS4_8MMA_AtomIJNS4_4SM904GMMA30MMA_64x64x32_F32E5M2E5M2_SS_TNILNSQ_7ScaleInE1ELSS_1EEEEEENS4_6LayoutINS5_IJSC_SD_SD_EEENS5_IJSD_NSA_ILi0EEESX_EEEEENS5_IJNS4_10UnderscoreES10_S10_EEEEENS4_23SM90_TMA_LOAD_MULTICASTENS4_14ComposedLayoutINS4_7SwizzleILi1ELi4ELi3EEENS4_18smem_ptr_flag_bitsILi8EEENSV_INS5_IJNSA_ILi8EEESJ_EEENS5_IJSJ_SD_EEEEEEEvNS4_8identityES13_S1D_vS1E_EENS_8epilogue10collective6detail29Sm90TmaWarpSpecializedAdapterINS1H_15DefaultEpilogueISL_SM_SM_NS1G_6thread17LinearCombinationISL_Li1EffLNS1L_9ScaleType4KindE0ELNS_15FloatRoundStyleE2ESL_EENS1_15EpilogueDefaultEEEEEvvEEEEvNT_6ParamsE)
        .other          _ZN7cutlass13device_kernelINS_4gemm6kernel13GemmUniversalIN4cute5tupleIJiiiiEEENS1_10collective13CollectiveMmaINS1_37MainloopSm90TmaGmmaWarpSpecializedFP8ILi22ENS5_IJNS4_1CILi4EEENSA_ILi2EEENSA_ILi1EEEEEENS1_35KernelTmaWarpSpecializedCooperativeEEENS5_IJNSA_ILi256EEENSA_ILi64EEENSA_ILi32EEEEEENS_12float_e5m2_tENS5_IJlSD_lEEESL_SM_NS4_8TiledMMAINS4_8MMA_AtomIJNS4_4SM904GMMA30MMA_64x64x32_F32E5M2E5M2_SS_TNILNSQ_7ScaleInE1ELSS_1EEEEEENS4_6LayoutINS5_IJSC_SD_SD_EEENS5_IJSD_NSA_ILi0EEESX_EEEEENS5_IJNS4_10UnderscoreES10_S10_EEEEENS4_23SM90_TMA_LOAD_MULTICASTENS4_14ComposedLayoutINS4_7SwizzleILi1ELi4ELi3EEENS4_18smem_ptr_flag_bitsILi8EEENSV_INS5_IJNSA_ILi8EEESJ_EEENS5_IJSJ_SD_EEEEEEEvNS4_8identityES13_S1D_vS1E_EENS_8epilogue10collective6detail29Sm90TmaWarpSpecializedAdapterINS1H_15DefaultEpilogueISL_SM_SM_NS1G_6thread17LinearCombinationISL_Li1EffLNS1L_9ScaleType4KindE0ELNS_15FloatRoundStyleE2ESL_EENS1_15EpilogueDefaultEEEEEvvEEEEvNT_6ParamsE,@"STO_CUDA_ENTRY STV_DEFAULT"
_ZN7cutlass13device_kernelINS_4gemm6kernel13GemmUniversalIN4cute5tupleIJiiiiEEENS1_10collective13CollectiveMmaINS1_37MainloopSm90TmaGmmaWarpSpecializedFP8ILi22ENS5_IJNS4_1CILi4EEENSA_ILi2EEENSA_ILi1EEEEEENS1_35KernelTmaWarpSpecializedCooperativeEEENS5_IJNSA_ILi256EEENSA_ILi64EEENSA_ILi32EEEEEENS_12float_e5m2_tENS5_IJlSD_lEEESL_SM_NS4_8TiledMMAINS4_8MMA_AtomIJNS4_4SM904GMMA30MMA_64x64x32_F32E5M2E5M2_SS_TNILNSQ_7ScaleInE1ELSS_1EEEEEENS4_6LayoutINS5_IJSC_SD_SD_EEENS5_IJSD_NSA_ILi0EEESX_EEEEENS5_IJNS4_10UnderscoreES10_S10_EEEEENS4_23SM90_TMA_LOAD_MULTICASTENS4_14ComposedLayoutINS4_7SwizzleILi1ELi4ELi3EEENS4_18smem_ptr_flag_bitsILi8EEENSV_INS5_IJNSA_ILi8EEESJ_EEENS5_IJSJ_SD_EEEEEEEvNS4_8identityES13_S1D_vS1E_EENS_8epilogue10collective6detail29Sm90TmaWarpSpecializedAdapterINS1H_15DefaultEpilogueISL_SM_SM_NS1G_6thread17LinearCombinationISL_Li1EffLNS1L_9ScaleType4KindE0ELNS_15FloatRoundStyleE2ESL_EENS1_15EpilogueDefaultEEEEEvvEEEEvNT_6ParamsE:
[----:B------:R-:W-:Y:S01]  /*0000*/  LDC R1, c[0x0][0x28] ;  /* 0x00000a00ff017b82 */ /* 0x000fe20000000800 */
[----:B------:R-:W0:Y:S01]  /*0010*/  S2R R0, SR_TID.X ;  /* 0x0000000000007919 */ /* 0x000e220000002100 */
[----:B------:R-:W-:Y:S01]  /*0020*/  ELECT P0, URZ, PT ;  /* 0x00000000003f782f */ /* 0x000fe20003800000 */
[----:B------:R-:W-:Y:S01]  /*0030*/  BSSY B0, `(.L_x_0) ;  /* 0x000000f000007945 */ /* 0x000fe20003800000 */
[--C-:B0-----:R-:W-:Y:S02]  /*0040*/  SHF.R.U32.HI R2, RZ, 0x5, R0.reuse ;  /* 0x00000005ff027819 */ /* 0x101fe40000011600 */
[----:B------:R-:W-:-:S03]  /*0050*/  SHF.R.U32.HI R3, RZ, 0x7, R0 ;  /* 0x00000007ff037819 */ /* 0x000fc60000011600 */
[----:B------:R-:W0:Y:S04]  /*0060*/  SHFL.IDX PT, R7, R2, RZ, 0x1f ;  /* 0x00001fff02077589 */ /* 0x000e2800000e0000 */
[----:B------:R-:W1:Y:S01]  /*0070*/  SHFL.IDX PT, R3, R3, RZ, 0x1f ;  /* 0x00001fff03037589 */ /* 0x000e6200000e0000 */
[----:B0-----:R-:W-:-:S13]  /*0080*/  ISETP.NE.OR P0, PT, R7, RZ, !P0 ;  /* 0x000000ff0700720c */ /* 0x001fda0004705670 */
[----:B-1----:R-:W-:Y:S05]  /*0090*/  @P0 BRA `(.L_x_1) ;  /* 0x0000000000200947 */ /* 0x002fea0003800000 */
[----:B------:R-:W-:Y:S02]  /*00a0*/  ULDC.64 UR4, c[0x0][0x198] ;  /* 0x0000660000047ab9 */ /* 0x000fe40000000a00 */
[----:B------:R-:W-:Y:S02]  /*00b0*/  UIADD3 UR6, UP0, UR4, 0xf0, URZ ;  /* 0x000000f004067890 */ /* 0x000fe4000ff1e03f */
[----:B------:R-:W-:Y:S02]  /*00c0*/  UIADD3 UR4, UP1, UR4, 0x1f0, URZ ;  /* 0x000001f004047890 */ /* 0x000fe4000ff3e03f */
[----:B------:R-:W-:Y:S02]  /*00d0*/  UIADD3.X UR7, URZ, UR5, URZ, UP0, !UPT ;  /* 0x000000053f077290 */ /* 0x000fe400087fe43f */
[----:B------:R-:W-:-:S07]  /*00e0*/  UIADD3.X UR5, URZ, UR5, URZ, UP1, !UPT ;  /* 0x000000053f057290 */ /* 0x000fce0008ffe43f */
[----:B------:R0:W-:Y:S02]  /*00f0*/  UTMACCTL.PF [UR6] ;  /* 0x00000000060079b9 */ /* 0x0001e40008040000 */
[----:B------:R0:W-:Y:S02]  /*0100*/  UTMACCTL.PF [UR4] ;  /* 0x00000000040079b9 */ /* 0x0001e40008040000 */
[----:B0-----:R-:W-:Y:S01]  /*0110*/  NOP ;  /* 0x0000000000007918 */ /* 0x001fe20000000000 */
.L_x_1:
[----:B------:R-:W-:Y:S05]  /*0120*/  BSYNC B0 ;  /* 0x0000000000007941 */ /* 0x000fea0003800000 */
.L_x_0:
[----:B------:R-:W0:Y:S02]  /*0130*/  SHFL.IDX PT, R4, R2, RZ, 0x1f ;  /* 0x00001fff02047589 */ /* 0x000e2400000e0000 */
[----:B0-----:R-:W-:-:S13]  /*0140*/  ISETP.NE.AND P0, PT, R4, RZ, PT ;  /* 0x000000ff0400720c */ /* 0x001fda0003f05270 */
[----:B------:R-:W-:Y:S05]  /*0150*/  @P0 BRA `(.L_x_2) ;  /* 0x0000000000f40947 */ /* 0x000fea0003800000 */
[----:B------:R-:W-:Y:S01]  /*0160*/  ELECT P0, URZ, PT ;  /* 0x00000000003f782f */ /* 0x000fe20003800000 */
[----:B------:R-:W-:-:S12]  /*0170*/  BSSY B0, `(.L_x_2) ;  /* 0x000003b000007945 */ /* 0x000fd80003800000 */
[----:B------:R-:W-:Y:S05]  /*0180*/  @!P0 BRA `(.L_x_3) ;  /* 0x0000000000e48947 */ /* 0x000fea0003800000 */
[----:B------:R-:W0:Y:S01]  /*0190*/  S2UR UR8, SR_CgaCtaId ;  /* 0x00000000000879c3 */ /* 0x000e220000008800 */
[----:B------:R-:W-:Y:S01]  /*01a0*/  UMOV UR4, 0x400 ;  /* 0x0000040000047882 */ /* 0x000fe20000000000 */
[----:B------:R-:W-:Y:S01]  /*01b0*/  UMOV UR5, 0x1 ;  /* 0x0000000100057882 */ /* 0x000fe20000000000 */
[----:B------:R-:W-:Y:S02]  /*01c0*/  UMOV UR6, 0xa ;  /* 0x0000000a00067882 */ /* 0x000fe40000000000 */
[----:B------:R-:W-:-:S04]  /*01d0*/  UIADD3 UR6, -UR6, 0x100000, URZ ;  /* 0x0010000006067890 */ /* 0x000fc8000fffe13f */
[----:B------:R-:W-:Y:S02]  /*01e0*/  USHF.L.U32 UR7, UR6, 0xb, URZ ;  /* 0x0000000b06077899 */ /* 0x000fe4000800063f */
[----:B------:R-:W-:Y:S02]  /*01f0*/  USHF.L.U32 UR6, UR6, 0x1, URZ ;  /* 0x0000000106067899 */ /* 0x000fe4000800063f */
[----:B0-----:R-:W-:Y:S02]  /*0200*/  ULEA UR8, UR8, UR4, 0x18 ;  /* 0x0000000408087291 */ /* 0x001fe4000f8ec03f */
[----:B------:R-:W-:-:S04]  /*0210*/  UIADD3 UR4, -UR5, 0x100000, URZ ;  /* 0x0010000005047890 */ /* 0x000fc8000fffe13f */
[----:B------:R-:W-:Y:S02]  /*0220*/  USHF.L.U32 UR5, UR4, 0xb, URZ ;  /* 0x0000000b04057899 */ /* 0x000fe4000800063f */
[----:B------:R-:W-:Y:S01]  /*0230*/  USHF.L.U32 UR4, UR4, 0x1, URZ ;  /* 0x0000000104047899 */ /* 0x000fe2000800063f */
[----:B------:R-:W0:Y:S11]  /*0240*/  FENCE.VIEW.ASYNC.S ;  /* 0x00000000000073c6 */ /* 0x000e360000000000 */
[----:B0-----:R0:W1:Y:S01]  /*0250*/  SYNCS.EXCH.64 URZ, [UR8], UR4 ;  /* 0x00000004083f75b2 */ /* 0x0010620008000100 */
[----:B------:R0:W2:Y:S01]  /*0260*/  SYNCS.EXCH.64 URZ, [UR8+0xb0], UR6 ;  /* 0x0000b006083f75b2 */ /* 0x0000a20008000100 */
[----:B------:R0:W3:Y:S01]  /*0270*/  SYNCS.EXCH.64 URZ, [UR8+0x8], UR4 ;  /* 0x00000804083f75b2 */ /* 0x0000e20008000100 */
[----:B------:R0:W4:Y:S01]  /*0280*/  SYNCS.EXCH.64 URZ, [UR8+0xb8], UR6 ;  /* 0x0000b806083f75b2 */ /* 0x0001220008000100 */
[----:B------:R0:W0:Y:S01]  /*0290*/  SYNCS.EXCH.64 URZ, [UR8+0x10], UR4 ;  /* 0x00001004083f75b2 */ /* 0x0000220008000100 */
        /* <DEDUP_REMOVED lines=39> */
[----:B-1234-:R-:W-:Y:S01]  /*0510*/  NOP ;  /* 0x0000000000007918 */ /* 0x01efe20000000000 */
.L_x_3:
[----:B0-----:R-:W-:Y:S05]  /*0520*/  BSYNC B0 ;  /* 0x0000000000007941 */ /* 0x001fea0003800000 */
.L_x_2:
[----:B------:R-:W-:Y:S01]  /*0530*/  SHF.R.S32.HI R5, RZ, 0x1f, R0 ;  /* 0x0000001fff057819 */ /* 0x000fe20000011400 */
[----:B------:R-:W0:Y:S01]  /*0540*/  SHFL.IDX PT, R2, R2, RZ, 0x1f ;  /* 0x00001fff02027589 */ /* 0x000e2200000e0000 */
[----:B------:R-:W1:Y:S01]  /*0550*/  S2UR UR8, SR_CTAID.X ;  /* 0x00000000000879c3 */ /* 0x000e620000002500 */
[----:B------:R-:W-:Y:S02]  /*0560*/  ELECT P0, URZ, PT ;  /* 0x00000000003f782f */ /* 0x000fe40003800000 */
[----:B------:R-:W-:Y:S01]  /*0570*/  LEA.HI R5, R5, R0, RZ, 0x7 ;  /* 0x0000000005057211 */ /* 0x000fe200078f38ff */
[----:B------:R-:W2:Y:S01]  /*0580*/  S2R R8, SR_CTAID.Y ;  /* 0x0000000000087919 */ /* 0x000ea20000002600 */
[----:B------:R-:W-:Y:S01]  /*0590*/  SHF.R.S32.HI R13, RZ, 0x1f, R4 ;  /* 0x0000001fff0d7819 */ /* 0x000fe20000011404 */
[----:B------:R-:W-:Y:S01]  /*05a0*/  ULDC UR4, c[0x0][0x150] ;  /* 0x0000540000047ab9 */ /* 0x000fe20000000800 */
[----:B------:R-:W-:Y:S01]  /*05b0*/  LOP3.LUT R5, R5, 0xffffff80, RZ, 0xc0, !PT ;  /* 0xffffff8005057812 */ /* 0x000fe200078ec0ff */
[----:B------:R-:W-:Y:S01]  /*05c0*/  VIADD R16, R3, 0xffffffff ;  /* 0xffffffff03107836 */ /* 0x000fe20000000000 */
[----:B------:R-:W-:Y:S01]  /*05d0*/  LEA.HI R13, R13, R4, RZ, 0x2 ;  /* 0x000000040d0d7211 */ /* 0x000fe200078f10ff */
[----:B------:R-:W3:Y:S01]  /*05e0*/  LDC R12, c[0x0][0x144] ;  /* 0x00005100ff0c7b82 */ /* 0x000ee20000000800 */
[----:B------:R-:W-:Y:S01]  /*05f0*/  NOP ;  /* 0x0000000000007918 */ /* 0x000fe20000000000 */
[----:B------:R-:W-:Y:S01]  /*0600*/  IMAD.IADD R5, R0, 0x1, -R5 ;  /* 0x0000000100057824 */ /* 0x000fe200078e0a05 */
[----:B------:R-:W-:Y:S01]  /*0610*/  LOP3.LUT R13, R13, 0x3ffffffc, RZ, 0xc0, !PT ;  /* 0x3ffffffc0d0d7812 */ /* 0x000fe200078ec0ff */
[----:B------:R-:W-:Y:S01]  /*0620*/  NOP ;  /* 0x0000000000007918 */ /* 0x000fe20000000000 */
[----:B------:R-:W-:-:S02]  /*0630*/  ISETP.GE.U32.AND P6, PT, R16, 0x2, PT ;  /* 0x000000021000780c */ /* 0x000fc40003fc6070 */
[----:B------:R-:W-:Y:S01]  /*0640*/  SHF.R.S32.HI R6, RZ, 0x1f, R5 ;  /* 0x0000001fff067819 */ /* 0x000fe20000011405 */
[----:B------:R-:W-:Y:S01]  /*0650*/  IMAD.IADD R4, R4, 0x1, -R13 ;  /* 0x0000000104047824 */ /* 0x000fe200078e0a0d */
[----:B------:R-:W4:Y:S01]  /*0660*/  LDC R14, c[0x0][0x140] ;  /* 0x00005000ff0e7b82 */ /* 0x000f220000000800 */
[----:B------:R-:W-:Y:S02]  /*0670*/  ISETP.NE.AND P4, PT, R3, RZ, PT ;  /* 0x000000ff0300720c */ /* 0x000fe40003f85270 */
[----:B------:R-:W-:Y:S02]  /*0680*/  LEA.HI R6, R6, R5, RZ, 0x3 ;  /* 0x0000000506067211 */ /* 0x000fe400078f18ff */
[----:B0-----:R-:W-:Y:S02]  /*0690*/  ISETP.NE.OR P0, PT, R2, RZ, !P0 ;  /* 0x000000ff0200720c */ /* 0x001fe40004705670 */
[--C-:B------:R-:W-:Y:S02]  /*06a0*/  SHF.R.S32.HI R2, RZ, 0x3, R6.reuse ;  /* 0x00000003ff027819 */ /* 0x100fe40000011406 */
[----:B------:R-:W-:-:S02]  /*06b0*/  SHF.R.S32.HI R11, RZ, 0x1f, R6 ;  /* 0x0000001fff0b7819 */ /* 0x000fc40000011406 */
[----:B-1----:R-:W-:Y:S02]  /*06c0*/  I2FP.F32.U32 R6, UR8 ;  /* 0x0000000800067c45 */ /* 0x002fe40008201000 */
[----:B------:R-:W-:-:S03]  /*06d0*/  LEA.HI R11, R11, R2, RZ, 0x2 ;  /* 0x000000020b0b7211 */ /* 0x000fc600078f10ff */
[----:B------:R-:W-:Y:S01]  /*06e0*/  FMUL R6, R6, UR4 ;  /* 0x0000000406067c20 */ /* 0x000fe20008400000 */
[----:B------:R-:W-:Y:S01]  /*06f0*/  LOP3.LUT R11, R11, 0xfffffffc, RZ, 0xc0, !PT ;  /* 0xfffffffc0b0b7812 */ /* 0x000fe200078ec0ff */
[----:B------:R-:W-:Y:S01]  /*0700*/  VOTEU.ALL UP0, P0 ;  /* 0x00000000003f7886 */ /* 0x000fe20000000000 */
[----:B------:R-:W-:Y:S01]  /*0710*/  ULDC UR4, c[0x0][0x154] ;  /* 0x0000550000047ab9 */ /* 0x000fe20000000800 */
[----:B------:R-:W-:Y:S02]  /*0720*/  VOTEU.ALL UP1, P0 ;  /* 0x00000000003f7886 */ /* 0x000fe40000020000 */
[----:B------:R-:W-:Y:S01]  /*0730*/  IMAD.IADD R11, R2, 0x1, -R11 ;  /* 0x00000001020b7824 */ /* 0x000fe200078e0a0b */
[----:B------:R-:W0:Y:S01]  /*0740*/  F2I.U32.TRUNC.NTZ R6, R6 ;  /* 0x0000000600067305 */ /* 0x000e22000020f000 */
[----:B--2---:R-:W-:Y:S01]  /*0750*/  I2FP.F32.U32 R2, R8 ;  /* 0x0000000800027245 */ /* 0x004fe20000201000 */
[----:B------:R-:W1:Y:S01]  /*0760*/  @!UP0 S2UR UR7, SR_CgaCtaId ;  /* 0x00000000000789c3 */ /* 0x000e620000008800 */
[----:B------:R-:W-:Y:S01]  /*0770*/  IMAD R4, R4, 0x4, R11 ;  /* 0x0000000404047824 */ /* 0x000fe200078e020b */
[----:B------:R-:W-:Y:S01]  /*0780*/  @!UP0 UMOV UR6, 0x400 ;  /* 0x0000040000068882 */ /* 0x000fe20000000000 */
[----:B----4-:R-:W-:Y:S01]  /*0790*/  ISETP.EQ.U32.AND P2, PT, R14, 0x1, PT ;  /* 0x000000010e00780c */ /* 0x010fe20003f42070 */
[----:B------:R-:W-:Y:S01]  /*07a0*/  FMUL R10, R2, UR4 ;  /* 0x00000004020a7c20 */ /* 0x000fe20008400000 */
[----:B------:R-:W-:Y:S01]  /*07b0*/  SHF.R.S32.HI R2, RZ, 0x1f, R7 ;  /* 0x0000001fff027819 */ /* 0x000fe20000011407 */
[----:B------:R-:W-:Y:S01]  /*07c0*/  UMOV UR4, 0x20 ;  /* 0x0000002000047882 */ /* 0x000fe20000000000 */
[----:B------:R-:W-:Y:S01]  /*07d0*/  SHF.R.S32.HI R11, RZ, 0x1f, R4 ;  /* 0x0000001fff0b7819 */ /* 0x000fe20000011404 */
[----:B------:R-:W-:-:S04]  /*07e0*/  @!UP0 UIADD3 UR4, -UR4, 0x100000, URZ ;  /* 0x0010000004048890 */ /* 0x000fc8000fffe13f */
[----:B------:R-:W-:Y:S02]  /*07f0*/  @!UP0 USHF.L.U32 UR5, UR4, 0xb, URZ ;  /* 0x0000000b04058899 */ /* 0x000fe4000800063f */
[----:B------:R-:W-:Y:S01]  /*0800*/  @!UP0 USHF.L.U32 UR4, UR4, 0x1, URZ ;  /* 0x0000000104048899 */ /* 0x000fe2000800063f */
[----:B------:R-:W-:Y:S01]  /*0810*/  LEA.HI R2, R2, R7, RZ, 0x2 ;  /* 0x0000000702027211 */ /* 0x000fe200078f10ff */
[----:B------:R-:W2:Y:S01]  /*0820*/  F2I.U32.TRUNC.NTZ R10, R10 ;  /* 0x0000000a000a7305 */ /* 0x000ea2000020f000 */
[----:B------:R-:W-:Y:S01]  /*0830*/  LEA.HI R11, R11, R4, RZ, 0x2 ;  /* 0x000000040b0b7211 */ /* 0x000fe200078f10ff */
[----:B0-----:R-:W-:Y:S01]  /*0840*/  IMAD.MOV R13, RZ, RZ, -R6 ;  /* 0x000000ffff0d7224 */ /* 0x001fe200078e0a06 */
[----:B------:R-:W-:Y:S02]  /*0850*/  LOP3.LUT R2, R2, 0xfffffffc, RZ, 0xc0, !PT ;  /* 0xfffffffc02027812 */ /* 0x000fe400078ec0ff */
[----:B------:R-:W-:Y:S01]  /*0860*/  LOP3.LUT R11, R11, 0xfffffffc, RZ, 0xc0, !PT ;  /* 0xfffffffc0b0b7812 */ /* 0x000fe200078ec0ff */
[----:B---3--:R-:W-:-:S02]  /*0870*/  IMAD R12, R12, R13, UR8 ;  /* 0x000000080c0c7e24 */ /* 0x008fc4000f8e020d */
[----:B------:R-:W0:Y:S01]  /*0880*/  LDC R13, c[0x0][0x148] ;  /* 0x00005200ff0d7b82 */ /* 0x000e220000000800 */
[----:B------:R-:W-:Y:S02]  /*0890*/  IMAD.IADD R7, R7, 0x1, -R2 ;  /* 0x0000000107077824 */ /* 0x000fe400078e0a02 */
[C---:B------:R-:W-:Y:S01]  /*08a0*/  IMAD.IADD R11, R4.reuse, 0x1, -R11 ;  /* 0x00000001040b7824 */ /* 0x040fe200078e0a0b */
[----:B-1----:R-:W-:Y:S01]  /*08b0*/  @!UP0 ULEA UR6, UR7, UR6, 0x18 ;  /* 0x0000000607068291 */ /* 0x002fe2000f8ec03f */
[----:B--2---:R-:W-:Y:S01]  /*08c0*/  IMAD.MOV R20, RZ, RZ, -R10 ;  /* 0x000000ffff147224 */ /* 0x004fe200078e0a0a */
[----:B------:R-:W-:Y:S01]  /*08d0*/  ISETP.NE.AND P1, PT, R7, 0x3, PT ;  /* 0x000000030700780c */ /* 0x000fe20003f25270 */
[----:B------:R-:W-:Y:S01]  /*08e0*/  VOTEU.ALL UP0, P0 ;  /* 0x00000000003f7886 */ /* 0x000fe20000000000 */
[----:B------:R-:W-:Y:S01]  /*08f0*/  ISETP.NE.AND P3, PT, R11, R12, PT ;  /* 0x0000000c0b00720c */ /* 0x000fe20003f65270 */
[----:B------:R-:W-:Y:S01]  /*0900*/  IMAD.SHL.U32 R11, R4, 0x4, RZ ;  /* 0x00000004040b7824 */ /* 0x000fe200078e00ff */
[----:B------:R-:W-:Y:S01]  /*0910*/  LOP3.LUT P0, RZ, R5, 0x7, RZ, 0xc0, !PT ;  /* 0x0000000705ff7812 */ /* 0x000fe2000780c0ff */
[----:B------:R-:W-:Y:S01]  /*0920*/  IMAD.MOV.U32 R5, RZ, RZ, 0x1 ;  /* 0x00000001ff057424 */ /* 0x000fe200078e00ff */
[----:B------:R-:W-:-:S02]  /*0930*/  ISETP.EQ.OR P1, PT, R7, RZ, !P1 ;  /* 0x000000ff0700720c */ /* 0x000fc40004f22670 */
[----:B------:R-:W-:Y:S02]  /*0940*/  LOP3.LUT R6, R4, 0xc, R11, 0x78, !PT ;  /* 0x0000000c04067812 */ /* 0x000fe400078e780b */
[----:B------:R-:W-:Y:S01]  /*0950*/  ISETP.EQ.AND P1, PT, R3, RZ, P1 ;  /* 0x000000ff0300720c */ /* 0x000fe20000f22270 */
[----:B------:R-:W1:Y:S02]  /*0960*/  FENCE.VIEW.ASYNC.S ;  /* 0x00000000000073c6 */ /* 0x000e640000000000 */
[----:B-1----:R1:W2:Y:S01]  /*0970*/  @!UP0 SYNCS.EXCH.64 URZ, [UR6+0x170], UR4 ;  /* 0x00017004063f85b2 */ /* 0x0022a20008000100 */
[----:B------:R-:W-:Y:S02]  /*0980*/  ISETP.LT.U32.AND P0, PT, R6, 0x8, !P0 ;  /* 0x000000080600780c */ /* 0x000fe40004701070 */
[----:B------:R-:W-:Y:S02]  /*0990*/  SEL R4, RZ, 0x1, !P1 ;  /* 0x00000001ff047807 */ /* 0x000fe40004800000 */
[----:B------:R-:W-:Y:S01]  /*09a0*/  @P3 SHF.R.S32.HI R11, RZ, 0x1f, R6 ;  /* 0x0000001fff0b3819 */ /* 0x000fe20000011406 */
[----:B0-----:R-:W-:Y:S01]  /*09b0*/  IMAD R2, R13, R20, R8 ;  /* 0x000000140d027224 */ /* 0x001fe200078e0208 */
[----:B------:R-:W-:-:S02]  /*09c0*/  SEL R4, R4, 0x2, P6 ;  /* 0x0000000204047807 */ /* 0x000fc40003000000 */
[----:B------:R-:W-:-:S04]  /*09d0*/  @P3 LEA.HI R11, R11, R6, RZ, 0x2 ;  /* 0x000000060b0b3211 */ /* 0x000fc800078f10ff */
[----:B------:R-:W-:Y:S01]  /*09e0*/  @P3 SHF.R.S32.HI R11, RZ, 0x2, R11 ;  /* 0x00000002ff0b3819 */ /* 0x000fe2000001140b */
[----:B------:R1:W0:Y:S03]  /*09f0*/  @!UP1 SYNCS.EXCH.64 URZ, [UR6+0x178], UR4 ;  /* 0x00017804063f95b2 */ /* 0x0002260008000100 */
[----:B------:R-:W-:Y:S01]  /*0a00*/  @P3 ISETP.NE.AND P5, PT, R11, R2, PT ;  /* 0x000000020b00320c */ /* 0x000fe20003fa5270 */
[----:B------:R-:W-:Y:S01]  /*0a10*/  NOP ;  /* 0x0000000000007918 */ /* 0x000fe20000000000 */
[----:B------:R-:W-:Y:S02]  /*0a20*/  SEL R2, RZ, 0x1, !P0 ;  /* 0x00000001ff027807 */ /* 0x000fe40004000000 */
[----:B------:R-:W-:-:S04]  /*0a30*/  @P3 SEL R5, RZ, 0x1, P5 ;  /* 0x00000001ff053807 */ /* 0x000fc80002800000 */
[----:B------:R-:W-:Y:S01]  /*0a40*/  LOP3.LUT R5, R5, R2, RZ, 0xc0, !PT ;  /* 0x0000000205057212 */ /* 0x000fe200078ec0ff */
[----:B-12---:R-:W-:Y:S06]  /*0a50*/  @!P2 BRA `(.L_x_4) ;  /* 0x000000000008a947 */ /* 0x006fec0003800000 */
[----:B0-----:R-:W-:Y:S01]  /*0a60*/  UCGABAR_ARV ;  /* 0x00000000000079c7 */ /* 0x001fe20008000000 */
[----:B------:R-:W-:Y:S05]  /*0a70*/  BRA `(.L_x_5) ;  /* 0x0000000000047947 */ /* 0x000fea0003800000 */
.L_x_4:
[----:B0-----:R-:W-:Y:S01]  /*0a80*/  NOP ;  /* 0x0000000000007918 */ /* 0x001fe20000000000 */
.L_x_5:
[----:B------:R-:W0:Y:S01]  /*0a90*/  LDC R2, c[0x0][0x65c] ;  /* 0x00019700ff027b82 */ /* 0x000e220000000800 */
[----:B------:R-:W-:Y:S01]  /*0aa0*/  IMAD.MOV.U32 R3, RZ, RZ, RZ ;  /* 0x000000ffff037224 */ /* 0x000fe200078e00ff */
[----:B0-----:R-:W-:Y:S01]  /*0ab0*/  ISETP.NE.AND P3, PT, R2, 0x1, PT ;  /* 0x000000010200780c */ /* 0x001fe20003f65270 */
[----:B------:R-:W-:-:S12]  /*0ac0*/  IMAD.U32 R2, RZ, RZ, UR8 ;  /* 0x00000008ff027e24 */ /* 0x000fd8000f8e00ff */
[----:B------:R-:W0:Y:S01]  /*0ad0*/  @P3 LDC R15, c[0x0][0x10] ;  /* 0x00000400ff0f3b82 */ /* 0x000e220000000800 */
[----:B------:R-:W-:Y:S02]  /*0ae0*/  @P3 IMAD.MOV.U32 R9, RZ, RZ, RZ ;  /* 0x000000ffff093224 */ /* 0x000fe400078e00ff */
[----:B------:R-:W-:-:S05]  /*0af0*/  @P3 IMAD.MOV.U32 R17, RZ, RZ, RZ ;  /* 0x000000ffff113224 */ /* 0x000fca00078e00ff */
[----:B------:R-:W1:Y:S01]  /*0b00*/  @!P3 LDC R11, c[0x0][0xc] ;  /* 0x00000300ff0bbb82 */ /* 0x000e620000000800 */
[----:B0-----:R-:W-:-:S04]  /*0b10*/  @P3 IMAD.WIDE.U32 R14, R15, UR8, R8 ;  /* 0x000000080f0e3c25 */ /* 0x001fc8000f8e0008 */
[----:B-1----:R-:W-:-:S04]  /*0b20*/  @!P3 IMAD.WIDE.U32 R10, R8, R11, R2 ;  /* 0x0000000b080ab225 */ /* 0x002fc800078e0002 */
[----:B------:R-:W-:Y:S02]  /*0b30*/  @P3 IMAD.MOV.U32 R2, RZ, RZ, R14 ;  /* 0x000000ffff023224 */ /* 0x000fe400078e000e */
[----:B------:R-:W-:Y:S02]  /*0b40*/  @P3 IMAD.IADD R3, R15, 0x1, R17 ;  /* 0x000000010f033824 */ /* 0x000fe400078e0211 */
[----:B------:R-:W-:Y:S02]  /*0b50*/  @!P3 IMAD.MOV.U32 R2, RZ, RZ, R10 ;  /* 0x000000ffff02b224 */ /* 0x000fe400078e000a */
[----:B------:R-:W-:Y:S01]  /*0b60*/  @!P3 IMAD.MOV.U32 R3, RZ, RZ, R11 ;  /* 0x000000ffff03b224 */ /* 0x000fe200078e000b */
[----:B------:R-:W-:Y:S06]  /*0b70*/  @!P2 BRA `(.L_x_6) ;  /* 0x00000000000ca947 */ /* 0x000fec0003800000 */
[----:B------:R-:W-:Y:S01]  /*0b80*/  UCGABAR_WAIT ;  /* 0x0000000000007dc7 */ /* 0x000fe20008000000 */
[----:B------:R-:W-:Y:S01]  /*0b90*/  CCTL.IVALL ;  /* 0x00000000ff00798f */ /* 0x000fe20002000000 */
[----:B------:R-:W-:Y:S05]  /*0ba0*/  BRA `(.L_x_7) ;  /* 0x0000000000047947 */ /* 0x000fea0003800000 */
.L_x_6:
[----:B------:R-:W-:Y:S06]  /*0bb0*/  BAR.SYNC.DEFER_BLOCKING 0x0 ;  /* 0x0000000000007b1d */ /* 0x000fec0000010000 */
.L_x_7:
[----:B------:R-:W-:Y:S05]  /*0bc0*/  @!P4 BRA `(.L_x_8) ;  /* 0x00000074009cc947 */ /* 0x000fea0003800000 */
[----:B------:R-:W-:-:S13]  /*0bd0*/  ISETP.GT.U32.AND P0, PT, R16, 0x1, PT ;  /* 0x000000011000780c */ /* 0x000fda0003f04070 */
[----:B------:R-:W-:Y:S05]  /*0be0*/  @P0 EXIT ;  /* 0x000000000000094d */ /* 0x000fea0003800000 */
[----:B------:R-:W-:Y:S01]  /*0bf0*/  ULDC.64 UR4, c[0x0][0x650] ;  /* 0x0001940000047ab9 */ /* 0x000fe20000000a00 */
[----:B------:R-:W-:Y:S01]  /*0c00*/  PRMT R14, RZ, 0x7610, R14 ;  /* 0x00007610ff0e7816 */ /* 0x000fe2000000000e */
[----:B------:R-:W-:Y:S01]  /*0c10*/  IMAD.MOV.U32 R10, RZ, RZ, -0x1 ;  /* 0xffffffffff0a7424 */ /* 0x000fe200078e00ff */
[----:B------:R-:W-:Y:S01]  /*0c20*/  ISETP.GE.U32.AND P0, PT, R2, UR4, PT ;  /* 0x0000000402007c0c */ /* 0x000fe2000bf06070 */
[----:B------:R-:W-:Y:S02]  /*0c30*/  IMAD.MOV.U32 R11, RZ, RZ, -0x1 ;  /* 0xffffffffff0b7424 */ /* 0x000fe400078e00ff */
[----:B------:R-:W-:Y:S01]  /*0c40*/  IMAD.MOV.U32 R7, RZ, RZ, -0x1 ;  /* 0xffffffffff077424 */ /* 0x000fe200078e00ff */
[----:B------:R-:W-:-:S13]  /*0c50*/  ISETP.GE.U32.AND.EX P0, PT, R3, UR5, PT, P0 ;  /* 0x0000000503007c0c */ /* 0x000fda000bf06100 */
[----:B------:R-:W-:Y:S05]  /*0c60*/  @P0 BRA `(.L_x_9) ;  /* 0x0000000400280947 */ /* 0x000fea0003800000 */
[----:B------:R-:W0:Y:S01]  /*0c70*/  LDC.64 R22, c[0x0][0x628] ;  /* 0x00018a00ff167b82 */ /* 0x000e220000000a00 */
[----:B------:R-:W-:Y:S02]  /*0c80*/  IMAD.MOV.U32 R10, RZ, RZ, R2 ;  /* 0x000000ffff0a7224 */ /* 0x000fe400078e0002 */
[----:B------:R-:W-:-:S05]  /*0c90*/  IMAD.MOV.U32 R11, RZ, RZ, R3 ;  /* 0x000000ffff0b7224 */ /* 0x000fca00078e0003 */
[----:B------:R-:W1:Y:S08]  /*0ca0*/  LDC R18, c[0x0][0x630] ;  /* 0x00018c00ff127b82 */ /* 0x000e700000000800 */
[----:B------:R-:W2:Y:S01]  /*0cb0*/  LDC.64 R24, c[0x0][0x620] ;  /* 0x00018800ff187b82 */ /* 0x000ea20000000a00 */
[----:B0-----:R-:W-:-:S04]  /*0cc0*/  ISETP.NE.U32.AND P0, PT, R22, RZ, PT ;  /* 0x000000ff1600720c */ /* 0x001fc80003f05070 */
[----:B------:R-:W-:-:S13]  /*0cd0*/  ISETP.NE.AND.EX P0, PT, R23, RZ, PT, P0 ;  /* 0x000000ff1700720c */ /* 0x000fda0003f05300 */
[----:B-12---:R-:W-:Y:S05]  /*0ce0*/  @!P0 BRA `(.L_x_10) ;  /* 0x0000000000288947 */ /* 0x006fea0003800000 */
[----:B------:R-:W0:Y:S02]  /*0cf0*/  LDC R7, c[0x0][0x634] ;  /* 0x00018d00ff077b82 */ /* 0x000e240000000800 */
[----:B0-----:R-:W-:-:S05]  /*0d00*/  IADD3 R7, P0, R2, R7, RZ ;  /* 0x0000000702077210 */ /* 0x001fca0007f1e0ff */
[----:B------:R-:W-:-:S04]  /*0d10*/  IMAD.X R19, RZ, RZ, R3, P0 ;  /* 0x000000ffff137224 */ /* 0x000fc800000e0603 */
[----:B------:R-:W-:-:S04]  /*0d20*/  IMAD.WIDE.U32 R10, R19, R22, RZ ;  /* 0x00000016130a7225 */ /* 0x000fc800078e00ff */
[----:B------:R-:W-:-:S04]  /*0d30*/  IMAD.WIDE.U32 R14, P0, R7, R23, R10 ;  /* 0x00000017070e7225 */ /* 0x000fc8000780000a */
[----:B------:R-:W-:-:S04]  /*0d40*/  IMAD.WIDE.U32 R10, R7, R22, RZ ;  /* 0x00000016070a7225 */ /* 0x000fc800078e00ff */
[----:B------:R-:W-:Y:S01]  /*0d50*/  IMAD.X R17, RZ, RZ, RZ, P0 ;  /* 0x000000ffff117224 */ /* 0x000fe200000e06ff */
[----:B------:R-:W-:Y:S01]  /*0d60*/  IADD3 RZ, P0, R11, R14, RZ ;  /* 0x0000000e0bff7210 */ /* 0x000fe20007f1e0ff */
[----:B------:R-:W-:-:S04]  /*0d70*/  IMAD.MOV.U32 R16, RZ, RZ, R15 ;  /* 0x000000ffff107224 */ /* 0x000fc800078e000f */
[----:B------:R-:W-:-:S08]  /*0d80*/  IMAD.WIDE.U32.X R10, R19, R23, R16, P0 ;  /* 0x00000017130a7225 */ /* 0x000fd000000e0410 */
.L_x_10:
[----:B------:R-:W0:Y:S01]  /*0d90*/  LDC.64 R26, c[0x0][0x640] ;  /* 0x00019000ff1a7b82 */ /* 0x000e220000000a00 */
[--C-:B------:R-:W-:Y:S01]  /*0da0*/  SHF.R.U64 R28, R10, R18, R11.reuse ;  /* 0x000000120a1c7219 */ /* 0x100fe2000000120b */
[----:B------:R-:W-:Y:S01]  /*0db0*/  IMAD R29, R13, R20, R8 ;  /* 0x000000140d1d7224 */ /* 0x000fe200078e0208 */
[----:B------:R-:W-:Y:S01]  /*0dc0*/  SHF.R.U32.HI R7, RZ, R18, R11 ;  /* 0x00000012ff077219 */ /* 0x000fe2000001160b */
[----:B------:R-:W-:Y:S01]  /*0dd0*/  IMAD.MOV.U32 R23, RZ, RZ, 0x1 ;  /* 0x00000001ff177424 */ /* 0x000fe200078e00ff */
[----:B------:R-:W-:-:S03]  /*0de0*/  IADD3 R9, P0, RZ, -R28, RZ ;  /* 0x8000001cff097210 */ /* 0x000fc60007f1e0ff */
[----:B------:R-:W1:Y:S02]  /*0df0*/  LDC R16, c[0x0][0x618] ;  /* 0x00018600ff107b82 */ /* 0x000e640000000800 */
[----:B------:R-:W-:Y:S02]  /*0e00*/  IMAD.X R7, RZ, RZ, ~R7, P0 ;  /* 0x000000ffff077224 */ /* 0x000fe400000e0e07 */
[----:B------:R-:W-:-:S04]  /*0e10*/  IMAD.WIDE.U32 R10, R9, R24, R2 ;  /* 0x00000018090a7225 */ /* 0x000fc800078e0002 */
[----:B------:R-:W2:Y:S01]  /*0e20*/  LDC R15, c[0x0][0x608] ;  /* 0x00018200ff0f7b82 */ /* 0x000ea20000000800 */
[----:B------:R-:W-:-:S04]  /*0e30*/  IMAD R14, R7, R24, RZ ;  /* 0x00000018070e7224 */ /* 0x000fc800078e02ff */
[----:B------:R-:W-:-:S03]  /*0e40*/  IMAD R7, R9, R25, R14 ;  /* 0x0000001909077224 */ /* 0x000fc600078e020e */
[----:B------:R-:W3:Y:S01]  /*0e50*/  LDC R22, c[0x0][0x658] ;  /* 0x00019600ff167b82 */ /* 0x000ee20000000800 */
[----:B------:R-:W-:Y:S01]  /*0e60*/  IMAD.IADD R7, R11, 0x1, R7 ;  /* 0x000000010b077824 */ /* 0x000fe200078e0207 */
[----:B0-----:R-:W-:-:S04]  /*0e70*/  ISETP.NE.U32.AND P0, PT, R26, RZ, PT ;  /* 0x000000ff1a00720c */ /* 0x001fc80003f05070 */
[----:B------:R-:W-:Y:S02]  /*0e80*/  ISETP.NE.AND.EX P0, PT, R27, RZ, PT, P0 ;  /* 0x000000ff1b00720c */ /* 0x000fe40003f05300 */
[----:B------:R-:W0:Y:S01]  /*0e90*/  LDC R18, c[0x0][0x600] ;  /* 0x00018000ff127b82 */ /* 0x000e220000000800 */
[-CC-:B-1----:R-:W-:Y:S02]  /*0ea0*/  SHF.R.U64 R19, R10, R16.reuse, R7.reuse ;  /* 0x000000100a137219 */ /* 0x182fe40000001207 */
[----:B------:R-:W-:Y:S01]  /*0eb0*/  SHF.R.U32.HI R10, RZ, R16, R7 ;  /* 0x00000010ff0a7219 */ /* 0x000fe20000011607 */
[----:B------:R-:W-:-:S04]  /*0ec0*/  IMAD.MOV.U32 R7, RZ, RZ, -0x1 ;  /* 0xffffffffff077424 */ /* 0x000fc800078e00ff */
[----:B------:R-:W1:Y:S01]  /*0ed0*/  LDC R21, c[0x0][0x648] ;  /* 0x00019200ff157b82 */ /* 0x000e620000000800 */
[-CC-:B--2---:R-:W-:Y:S02]  /*0ee0*/  SHF.R.U64 R16, R19, R15.reuse, R10.reuse ;  /* 0x0000000f13107219 */ /* 0x184fe4000000120a */
[----:B------:R-:W-:-:S05]  /*0ef0*/  SHF.R.U32.HI R9, RZ, R15, R10 ;  /* 0x0000000fff097219 */ /* 0x000fca000001160a */
[----:B------:R-:W2:Y:S01]  /*0f00*/  LDC R24, c[0x0][0x638] ;  /* 0x00018e00ff187b82 */ /* 0x000ea20000000800 */
[-CC-:B---3--:R-:W-:Y:S02]  /*0f10*/  SHF.R.U64 R20, R16, R22.reuse, R9.reuse ;  /* 0x0000001610147219 */ /* 0x188fe40000001209 */
[-C--:B------:R-:W-:Y:S02]  /*0f20*/  SHF.L.U32 R7, R7, R22.reuse, RZ ;  /* 0x0000001607077219 */ /* 0x080fe400000006ff */
[----:B------:R-:W-:Y:S01]  /*0f30*/  SHF.R.U32.HI R9, RZ, R22, R9 ;  /* 0x00000016ff097219 */ /* 0x000fe20000011609 */
[----:B------:R-:W-:Y:S01]  /*0f40*/  IMAD.MOV.U32 R8, RZ, RZ, R20 ;  /* 0x000000ffff087224 */ /* 0x000fe200078e0014 */
[----:B------:R-:W-:Y:S01]  /*0f50*/  LOP3.LUT R13, RZ, R7, RZ, 0x33, !PT ;  /* 0x00000007ff0d7212 */ /* 0x000fe200078e33ff */
[----:B------:R-:W3:Y:S01]  /*0f60*/  LDC R25, c[0x0][0x610] ;  /* 0x00018400ff197b82 */ /* 0x000ee20000000800 */
[----:B------:R-:W-:Y:S05]  /*0f70*/  @!P0 BRA `(.L_x_11) ;  /* 0x0000000000288947 */ /* 0x000fea0003800000 */
[----:B------:R-:W4:Y:S02]  /*0f80*/  LDC R7, c[0x0][0x64c] ;  /* 0x00019300ff077b82 */ /* 0x000f240000000800 */
[----:B----4-:R-:W-:-:S05]  /*0f90*/  IADD3 R7, P0, R20, R7, RZ ;  /* 0x0000000714077210 */ /* 0x010fca0007f1e0ff */
        /* <DEDUP_REMOVED lines=8> */
.L_x_11:
[----:B-1----:R-:W-:Y:S01]  /*1020*/  SHF.R.U64 R9, R8, R21, R9 ;  /* 0x0000001508097219 */ /* 0x002fe20000001209 */
[----:B0-----:R-:W-:Y:S01]  /*1030*/  VIADD R10, R18, 0xffffffff ;  /* 0xffffffff120a7836 */ /* 0x001fe20000000000 */
[----:B------:R-:W-:Y:S01]  /*1040*/  SHF.L.U32 R7, R23, R22, RZ ;  /* 0x0000001617077219 */ /* 0x000fe200000006ff */
[----:B------:R-:W-:Y:S01]  /*1050*/  IMAD.MOV.U32 R14, RZ, RZ, 0x1 ;  /* 0x00000001ff0e7424 */ /* 0x000fe200078e00ff */
[----:B------:R-:W-:Y:S01]  /*1060*/  LOP3.LUT R8, R16, R13, RZ, 0xc0, !PT ;  /* 0x0000000d10087212 */ /* 0x000fe200078ec0ff */
[----:B------:R-:W-:Y:S01]  /*1070*/  IMAD.MOV R11, RZ, RZ, -R9 ;  /* 0x000000ffff0b7224 */ /* 0x000fe200078e0a09 */
[----:B------:R-:W-:Y:S02]  /*1080*/  SEL R12, R12, R29, !P3 ;  /* 0x0000001d0c0c7207 */ /* 0x000fe40005800000 */
[----:B------:R-:W-:Y:S01]  /*1090*/  LOP3.LUT R10, R19, R10, RZ, 0xc0, !PT ;  /* 0x0000000a130a7212 */ /* 0x000fe200078ec0ff */
[----:B------:R-:W-:Y:S02]  /*10a0*/  IMAD R9, R7, R9, R8 ;  /* 0x0000000907097224 */ /* 0x000fe400078e0208 */
[----:B--2---:R-:W-:-:S02]  /*10b0*/  IMAD R7, R11, R24, R20 ;  /* 0x000000180b077224 */ /* 0x004fc400078e0214 */
[----:B---3--:R-:W-:Y:S02]  /*10c0*/  IMAD R12, R9, R25, R12 ;  /* 0x00000019090c7224 */ /* 0x008fe400078e020c */
[----:B------:R-:W-:-:S05]  /*10d0*/  IMAD R7, R7, R18, R10 ;  /* 0x0000001207077224 */ /* 0x000fca00078e020a */
[----:B------:R-:W-:Y:S02]  /*10e0*/  SEL R11, R7, R12, !P3 ;  /* 0x0000000c070b7207 */ /* 0x000fe40005800000 */
[----:B------:R-:W-:Y:S01]  /*10f0*/  SEL R10, R12, R7, !P3 ;  /* 0x000000070c0a7207 */ /* 0x000fe20005800000 */
[----:B------:R-:W-:-:S07]  /*1100*/  IMAD.MOV.U32 R7, RZ, RZ, R28 ;  /* 0x000000ffff077224 */ /* 0x000fce00078e001c */
.L_x_9:
[----:B------:R-:W-:-:S08]  /*1110*/  NOP ;  /* 0x0000000000007918 */ /* 0x000fd00000000000 */
[----:B------:R-:W0:Y:S02]  /*1120*/  USETMAXREG.TRY_ALLOC.CTAPOOL UP0, 0xe8 ;  /* 0x000000e8000079c8 */ /* 0x000e240008000600 */
[----:B0-----:R-:W-:-:S13]  /*1130*/  PLOP3.LUT P0, PT, PT, PT, UP0, 0x80, 0x0 ;  /* 0x000000000000781c */ /* 0x001fda0003f0f008 */
[----:B------:R-:W-:Y:S05]  /*1140*/  @!P0 BRA `(.L_x_9) ;  /* 0xfffffffc00f08947 */ /* 0x000fea000383ffff */
[----:B------:R-:W-:Y:S01]  /*1150*/  ULDC.64 UR4, c[0x0][0x598] ;  /* 0x0001660000047ab9 */ /* 0x000fe20000000a00 */
[----:B------:R-:W-:Y:S01]  /*1160*/  ULDC.64 UR16, c[0x0][0x208] ;  /* 0x0000820000107ab9 */ /* 0x000fe20000000a00 */
[----:B------:R-:W-:-:S04]  /*1170*/  ISETP.NE.U32.AND P0, PT, RZ, UR4, PT ;  /* 0x00000004ff007c0c */ /* 0x000fc8000bf05070 */
[----:B------:R-:W-:-:S13]  /*1180*/  ISETP.NE.AND.EX P0, PT, RZ, UR5, PT, P0 ;  /* 0x00000005ff007c0c */ /* 0x000fda000bf05300 */
[----:B------:R-:W-:Y:S05]  /*1190*/  @!P0 BRA `(.L_x_12) ;  /* 0x00000000001c8947 */ /* 0x000fea0003800000 */
[----:B------:R-:W0:Y:S02]  /*11a0*/  LDC.64 R8, c[0x0][0x598] ;  /* 0x00016600ff087b82 */ /* 0x000e240000000a00 */
[----:B0-----:R-:W2:Y:S02]  /*11b0*/  LDG.E.64 R8, desc[UR16][R8.64] ;  /* 0x0000001008087981 */ /* 0x001ea4000c1e1b00 */
[----:B--2---:R-:W-:-:S04]  /*11c0*/  ISETP.NE.U32.AND P0, PT, R8, RZ, PT ;  /* 0x000000ff0800720c */ /* 0x004fc80003f05070 */
[----:B------:R-:W-:-:S13]  /*11d0*/  ISETP.NE.AND.EX P0, PT, R9, RZ, PT, P0 ;  /* 0x000000ff0900720c */ /* 0x000fda0003f05300 */
[----:B------:R-:W-:Y:S05]  /*11e0*/  @!P0 BRA `(.L_x_12) ;  /* 0x0000000000088947 */ /* 0x000fea0003800000 */
[----:B------:R0:W5:Y:S01]  /*11f0*/  LD.E R8, desc[UR16][R8.64] ;  /* 0x0000001008087980 */ /* 0x000162000c101900 */
[----:B------:R-:W-:Y:S05]  /*1200*/  BRA `(.L_x_13) ;  /* 0x0000000000207947 */ /* 0x000fea0003800000 */
.L_x_12:
[----:B------:R-:W-:Y:S02]  /*1210*/  ULDC.64 UR4, c[0x0][0x588] ;  /* 0x0001620000047ab9 */ /* 0x000fe40000000a00 */
[----:B------:R-:W-:-:S04]  /*1220*/  ISETP.NE.U32.AND P0, PT, RZ, UR4, PT ;  /* 0x00000004ff007c0c */ /* 0x000fc8000bf05070 */
[----:B------:R-:W-:-:S13]  /*1230*/  ISETP.NE.AND.EX P0, PT, RZ, UR5, PT, P0 ;  /* 0x00000005ff007c0c */ /* 0x000fda000bf05300 */
[----:B------:R-:W-:Y:S05]  /*1240*/  @!P0 BRA `(.L_x_14) ;  /* 0x00000000000c8947 */ /* 0x000fea0003800000 */
[----:B------:R-:W0:Y:S02]  /*1250*/  LDC.64 R8, c[0x0][0x588] ;  /* 0x00016200ff087b82 */ /* 0x000e240000000a00 */
[----:B0-----:R1:W5:Y:S01]  /*1260*/  LDG.E R8, desc[UR16][R8.64] ;  /* 0x0000001008087981 */ /* 0x001362000c1e1900 */
[----:B------:R-:W-:Y:S05]  /*1270*/  BRA `(.L_x_13) ;  /* 0x0000000000047947 */ /* 0x000fea0003800000 */
.L_x_14:
[----:B------:R-:W2:Y:S02]  /*1280*/  LDC R8, c[0x0][0x580] ;  /* 0x00016000ff087b82 */ /* 0x000ea40000000800 */
.L_x_13:
[----:B------:R-:W-:Y:S02]  /*1290*/  ULDC.64 UR4, c[0x0][0x5a0] ;  /* 0x0001680000047ab9 */ /* 0x000fe40000000a00 */
[----:B------:R-:W-:-:S04]  /*12a0*/  ISETP.NE.U32.AND P0, PT, RZ, UR4, PT ;  /* 0x00000004ff007c0c */ /* 0x000fc8000bf05070 */
[----:B------:R-:W-:-:S13]  /*12b0*/  ISETP.NE.AND.EX P0, PT, RZ, UR5, PT, P0 ;  /* 0x00000005ff007c0c */ /* 0x000fda000bf05300 */
[----:B------:R-:W-:Y:S05]  /*12c0*/  @!P0 BRA `(.L_x_15) ;  /* 0x00000000001c8947 */ /* 0x000fea0003800000 */
[----:B------:R-:W3:Y:S02]  /*12d0*/  LDC.64 R12, c[0x0][0x5a0] ;  /* 0x00016800ff0c7b82 */ /* 0x000ee40000000a00 */
[----:B---3--:R-:W3:Y:S02]  /*12e0*/  LDG.E.64 R12, desc[UR16][R12.64] ;  /* 0x000000100c0c7981 */ /* 0x008ee4000c1e1b00 */
[----:B---3--:R-:W-:-:S04]  /*12f0*/  ISETP.NE.U32.AND P0, PT, R12, RZ, PT ;  /* 0x000000ff0c00720c */ /* 0x008fc80003f05070 */
[----:B------:R-:W-:-:S13]  /*1300*/  ISETP.NE.AND.EX P0, PT, R13, RZ, PT, P0 ;  /* 0x000000ff0d00720c */ /* 0x000fda0003f05300 */
[----:B------:R-:W-:Y:S05]  /*1310*/  @!P0 BRA `(.L_x_15) ;  /* 0x0000000000088947 */ /* 0x000fea0003800000 */
[----:B01----:R0:W5:Y:S01]  /*1320*/  LD.E R9, desc[UR16][R12.64] ;  /* 0x000000100c097980 */ /* 0x003162000c101900 */
[----:B------:R-:W-:Y:S05]  /*1330*/  BRA `(.L_x_16) ;  /* 0x0000000000207947 */ /* 0x000fea0003800000 */
.L_x_15:
[----:B------:R-:W-:Y:S02]  /*1340*/  ULDC.64 UR4, c[0x0][0x590] ;  /* 0x0001640000047ab9 */ /* 0x000fe40000000a00 */
[----:B------:R-:W-:-:S04]  /*1350*/  ISETP.NE.U32.AND P0, PT, RZ, UR4, PT ;  /* 0x00000004ff007c0c */ /* 0x000fc8000bf05070 */
[----:B------:R-:W-:-:S13]  /*1360*/  ISETP.NE.AND.EX P0, PT, RZ, UR5, PT, P0 ;  /* 0x00000005ff007c0c */ /* 0x000fda000bf05300 */
[----:B------:R-:W-:Y:S05]  /*1370*/  @!P0 BRA `(.L_x_17) ;  /* 0x00000000000c8947 */ /* 0x000fea0003800000 */
[----:B------:R-:W0:Y:S02]  /*1380*/  LDC.64 R12, c[0x0][0x590] ;  /* 0x00016400ff0c7b82 */ /* 0x000e240000000a00 */
[----:B01----:R1:W5:Y:S01]  /*1390*/  LDG.E R9, desc[UR16][R12.64] ;  /* 0x000000100c097981 */ /* 0x003362000c1e1900 */
[----:B------:R-:W-:Y:S05]  /*13a0*/  BRA `(.L_x_16) ;  /* 0x0000000000047947 */ /* 0x000fea0003800000 */
.L_x_17:
[----:B01----:R-:W3:Y:S02]  /*13b0*/  LDC R9, c[0x0][0x584] ;  /* 0x00016100ff097b82 */ /* 0x003ee40000000800 */
.L_x_16:
[----:B------:R-:W-:-:S13]  /*13c0*/  LOP3.LUT P0, RZ, R14, 0xff, RZ, 0xc0, !PT ;  /* 0x000000ff0eff7812 */ /* 0x000fda000780c0ff */
[----:B------:R-:W-:Y:S05]  /*13d0*/  @!P0 EXIT ;  /* 0x000000000000894d */ /* 0x000fea0003800000 */
[----:B------:R-:W-:Y:S01]  /*13e0*/  ULDC UR4, c[0x0][0x28c] ;  /* 0x0000a30000047ab9 */ /* 0x000fe20000000800 */
[----:B------:R-:W-:Y:S01]  /*13f0*/  LOP3.LUT R144, R4, 0x1, RZ, 0xfc, !PT ;  /* 0x0000000104907812 */ /* 0x000fe200078efcff */
[----:B------:R-:W-:-:S04]  /*1400*/  UIADD3 UR4, UR4, 0x1f, URZ ;  /* 0x0000001f04047890 */ /* 0x000fc8000fffe03f */
[----:B------:R-:W-:-:S04]  /*1410*/  USHF.R.S32.HI UR5, URZ, 0x1f, UR4 ;  /* 0x0000001f3f057899 */ /* 0x000fc80008011404 */
[----:B------:R-:W-:-:S03]  /*1420*/  ULEA.HI UR5, UR5, UR4, URZ, 0x5 ;  /* 0x0000000405057291 */ /* 0x000fc6000f8f283f */
[----:B------:R-:W-:Y:S01]  /*1430*/  UMOV UR4, URZ ;  /* 0x0000003f00047c82 */ /* 0x000fe20008000000 */
[----:B------:R-:W-:-:S03]  /*1440*/  USHF.R.S32.HI UR9, URZ, 0x5, UR5 ;  /* 0x000000053f097899 */ /* 0x000fc60008011405 */
[----:B------:R-:W-:-:S09]  /*1450*/  UMOV UR5, URZ ;  /* 0x0000003f00057c82 */ /* 0x000fd20008000000 */
.L_x_172:
[----:B01----:R-:W-:Y:S01]  /*1460*/  LOP3.LUT R12, R0, 0x80, RZ, 0xc0, !PT ;  /* 0x00000080000c7812 */ /* 0x003fe200078ec0ff */
[----:B------:R-:W0:Y:S01]  /*1470*/  S2UR UR13, SR_CgaCtaId ;  /* 0x00000000000d79c3 */ /* 0x000e220000008800 */
[----:B------:R-:W-:Y:S01]  /*1480*/  UMOV UR12, 0x400 ;  /* 0x00000400000c7882 */ /* 0x000fe20000000000 */
[----:B------:R-:W-:Y:S01]  /*1490*/  UMOV UR6, URZ ;  /* 0x0000003f00067c82 */ /* 0x000fe20008000000 */
[----:B------:R-:W-:Y:S01]  /*14a0*/  SHF.R.U32.HI R12, RZ, 0x7, R12 ;  /* 0x00000007ff0c7819 */ /* 0x000fe2000001160c */
[----:B------:R-:W-:Y:S01]  /*14b0*/  UMOV UR7, URZ ;  /* 0x0000003f00077c82 */ /* 0x000fe20008000000 */
[----:B------:R-:W-:Y:S01]  /*14c0*/  UMOV UR18, UR5 ;  /* 0x0000000500127c82 */ /* 0x000fe20008000000 */
[----:B------:R-:W-:Y:S02]  /*14d0*/  CS2R R20, SRZ ;  /* 0x0000000000147805 */ /* 0x000fe4000001ff00 */
[----:B------:R-:W-:Y:S01]  /*14e0*/  CS2R R18, SRZ ;  /* 0x0000000000127805 */ /* 0x000fe2000001ff00 */
[----:B------:R-:W1:Y:S01]  /*14f0*/  LDC R13, c[0x0][0x28c] ;  /* 0x0000a300ff0d7b82 */ /* 0x000e620000000800 */
[----:B----4-:R-:W4:Y:S01]  /*1500*/  SHFL.IDX PT, R12, R12, RZ, 0x1f ;  /* 0x00001fff0c0c7589 */ /* 0x010f2200000e0000 */
[----:B------:R-:W-:-:S02]  /*1510*/  CS2R R22, SRZ ;  /* 0x0000000000167805 */ /* 0x000fc4000001ff00 */
[----:B------:R-:W-:Y:S02]  /*1520*/  CS2R R88, SRZ ;  /* 0x0000000000587805 */ /* 0x000fe4000001ff00 */
[----:B------:R-:W-:Y:S02]  /*1530*/  CS2R R90, SRZ ;  /* 0x00000000005a7805 */ /* 0x000fe4000001ff00 */
[----:B------:R-:W-:Y:S02]  /*1540*/  CS2R R92, SRZ ;  /* 0x00000000005c7805 */ /* 0x000fe4000001ff00 */
[----:B------:R-:W-:Y:S02]  /*1550*/  CS2R R94, SRZ ;  /* 0x00000000005e7805 */ /* 0x000fe4000001ff00 */
[----:B------:R-:W-:Y:S02]  /*1560*/  CS2R R98, SRZ ;  /* 0x0000000000627805 */ /* 0x000fe4000001ff00 */
        /* <DEDUP_REMOVED lines=16> */
[----:B-1----:R-:W-:Y:S02]  /*1670*/  ISETP.GE.AND P0, PT, R13, 0x1, PT ;  /* 0x000000010d00780c */ /* 0x002fe40003f06270 */
[----:B------:R-:W-:Y:S02]  /*1680*/  CS2R R130, SRZ ;  /* 0x0000000000827805 */ /* 0x000fe4000001ff00 */
[----:B----4-:R-:W-:-:S02]  /*1690*/  R2UR UR8, R12 ;  /* 0x000000000c0872ca */ /* 0x010fc400000e0000 */
[----:B------:R-:W-:Y:S02]  /*16a0*/  CS2R R132, SRZ ;  /* 0x0000000000847805 */ /* 0x000fe4000001ff00 */
[----:B------:R-:W-:Y:S02]  /*16b0*/  CS2R R134, SRZ ;  /* 0x0000000000867805 */ /* 0x000fe4000001ff00 */
[----:B------:R-:W-:Y:S02]  /*16c0*/  CS2R R136, SRZ ;  /* 0x0000000000887805 */ /* 0x000fe4000001ff00 */
[----:B------:R-:W-:Y:S02]  /*16d0*/  CS2R R138, SRZ ;  /* 0x00000000008a7805 */ /* 0x000fe4000001ff00 */
[----:B------:R-:W-:Y:S02]  /*16e0*/  CS2R R140, SRZ ;  /* 0x00000000008c7805 */ /* 0x000fe4000001ff00 */
[----:B------:R-:W-:Y:S01]  /*16f0*/  CS2R R142, SRZ ;  /* 0x00000000008e7805 */ /* 0x000fe2000001ff00 */
[----:B------:R-:W-:Y:S01]  /*1700*/  IMAD.MOV.U32 R145, RZ, RZ, RZ ;  /* 0x000000ffff917224 */ /* 0x000fe200078e00ff */
[----:B------:R-:W-:Y:S01]  /*1710*/  CS2R R56, SRZ ;  /* 0x0000000000387805 */ /* 0x000fe2000001ff00 */
[----:B------:R-:W-:Y:S01]  /*1720*/  IMAD.MOV.U32 R147, RZ, RZ, RZ ;  /* 0x000000ffff937224 */ /* 0x000fe200078e00ff */
[----:B------:R-:W-:Y:S01]  /*1730*/  CS2R R58, SRZ ;  /* 0x00000000003a7805 */ /* 0x000fe2000001ff00 */
[----:B------:R-:W-:Y:S01]  /*1740*/  IMAD.U32 R16, RZ, RZ, UR4 ;  /* 0x00000004ff107e24 */ /* 0x000fe2000f8e00ff */
[----:B------:R-:W-:Y:S01]  /*1750*/  CS2R R60, SRZ ;  /* 0x00000000003c7805 */ /* 0x000fe2000001ff00 */
[----:B------:R-:W-:Y:S01]  /*1760*/  ULEA.HI UR10, UR8, UR8, URZ, 0x1 ;  /* 0x00000008080a7291 */ /* 0x000fe2000f8f083f */
[----:B------:R-:W-:-:S02]  /*1770*/  CS2R R62, SRZ ;  /* 0x00000000003e7805 */ /* 0x000fc4000001ff00 */
[----:B------:R-:W-:Y:S02]  /*1780*/  CS2R R64, SRZ ;  /* 0x0000000000407805 */ /* 0x000fe4000001ff00 */
[----:B------:R-:W-:Y:S01]  /*1790*/  CS2R R66, SRZ ;  /* 0x0000000000427805 */ /* 0x000fe2000001ff00 */
[----:B------:R-:W-:Y:S01]  /*17a0*/  ULOP3.LUT UR11, UR10, 0x1ffffe, URZ, 0xc0, !UPT ;  /* 0x001ffffe0a0b7892 */ /* 0x000fe2000f8ec03f */
[----:B------:R-:W-:Y:S01]  /*17b0*/  CS2R R68, SRZ ;  /* 0x0000000000447805 */ /* 0x000fe2000001ff00 */
[----:B0-----:R-:W-:Y:S01]  /*17c0*/  ULEA UR10, UR13, UR12, 0x18 ;  /* 0x0000000c0d0a7291 */ /* 0x001fe2000f8ec03f */
[----:B------:R-:W-:Y:S01]  /*17d0*/  CS2R R70, SRZ ;  /* 0x0000000000467805 */ /* 0x000fe2000001ff00 */
[----:B------:R-:W-:Y:S01]  /*17e0*/  UIADD3 UR11, UR8, -UR11, URZ ;  /* 0x8000000b080b7290 */ /* 0x000fe2000fffe03f */
[----:B------:R-:W-:Y:S02]  /*17f0*/  CS2R R72, SRZ ;  /* 0x0000000000487805 */ /* 0x000fe4000001ff00 */
[----:B------:R-:W-:Y:S01]  /*1800*/  CS2R R74, SRZ ;  /* 0x00000000004a7805 */ /* 0x000fe2000001ff00 */
[----:B------:R-:W-:Y:S01]  /*1810*/  UMOV UR8, URZ ;  /* 0x0000003f00087c82 */ /* 0x000fe20008000000 */
[----:B------:R-:W-:Y:S01]  /*1820*/  ULEA UR11, UR11, UR10, 0xb ;  /* 0x0000000a0b0b7291 */ /* 0x000fe2000f8e583f */
[----:B------:R-:W-:-:S02]  /*1830*/  CS2R R76, SRZ ;  /* 0x00000000004c7805 */ /* 0x000fc4000001ff00 */
[----:B------:R-:W-:Y:S02]  /*1840*/  CS2R R78, SRZ ;  /* 0x00000000004e7805 */ /* 0x000fe4000001ff00 */
[----:B------:R-:W-:Y:S01]  /*1850*/  CS2R R80, SRZ ;  /* 0x0000000000507805 */ /* 0x000fe2000001ff00 */
[----:B------:R-:W-:Y:S01]  /*1860*/  UIADD3 UR11, UR11, 0x280, URZ ;  /* 0x000002800b0b7890 */ /* 0x000fe2000fffe03f */
[----:B------:R-:W-:Y:S02]  /*1870*/  CS2R R82, SRZ ;  /* 0x0000000000527805 */ /* 0x000fe4000001ff00 */
[----:B------:R-:W-:Y:S02]  /*1880*/  CS2R R84, SRZ ;  /* 0x0000000000547805 */ /* 0x000fe4000001ff00 */
[----:B------:R-:W-:Y:S01]  /*1890*/  CS2R R86, SRZ ;  /* 0x0000000000567805 */ /* 0x000fe2000001ff00 */
[----:B------:R-:W-:Y:S01]  /*18a0*/  USHF.R.U32.HI UR11, URZ, 0x4, UR11 ;  /* 0x000000043f0b7899 */ /* 0x000fe2000801160b */
[----:B------:R-:W-:-:S02]  /*18b0*/  CS2R R24, SRZ ;  /* 0x0000000000187805 */ /* 0x000fc4000001ff00 */
[----:B------:R-:W-:Y:S02]  /*18c0*/  CS2R R26, SRZ ;  /* 0x00000000001a7805 */ /* 0x000fe4000001ff00 */
[----:B------:R-:W-:Y:S01]  /*18d0*/  CS2R R28, SRZ ;  /* 0x00000000001c7805 */ /* 0x000fe2000001ff00 */
[----:B------:R-:W-:Y:S01]  /*18e0*/  ULOP3.LUT UR11, UR11, 0x3fff, URZ, 0xc0, !UPT ;  /* 0x00003fff0b0b7892 */ /* 0x000fe2000f8ec03f */
        /* <DEDUP_REMOVED lines=12> */
[----:B------:R-:W-:Y:S01]  /*19b0*/  CS2R R54, SRZ ;  /* 0x0000000000367805 */ /* 0x000fe2000001ff00 */
[----:B--23--:R-:W-:Y:S06]  /*19c0*/  @!P0 BRA `(.L_x_18) ;  /* 0x0000000800308947 */ /* 0x00cfec0003800000 */
[----:B------:R-:W-:-:S13]  /*19d0*/  ISETP.NE.AND P1, PT, R144, 0x3, PT ;  /* 0x000000039000780c */ /* 0x000fda0003f25270 */
[----:B------:R-:W-:Y:S05]  /*19e0*/  @!P1 BRA `(.L_x_19) ;  /* 0x0000000000049947 */ /* 0x000fea0003800000 */
[----:B------:R-:W-:Y:S01]  /*19f0*/  BPT.TRAP 0x1 ;  /* 0x000000040000795c */ /* 0x000fe20000300000 */
.L_x_19:
[----:B------:R-:W-:Y:S01]  /*1a00*/  ULEA UR7, UR5, UR10, 0x3 ;  /* 0x0000000a05077291 */ /* 0x000fe2000f8e183f */
[----:B------:R-:W-:-:S05]  /*1a10*/  IMAD.U32 R12, RZ, RZ, UR4 ;  /* 0x00000004ff0c7e24 */ /* 0x000fca000f8e00ff */
[----:B------:R-:W-:-:S04]  /*1a20*/  SHF.L.U32 R12, R12, 0x1f, RZ ;  /* 0x0000001f0c0c7819 */ /* 0x000fc800000006ff */
[----:B------:R0:W1:Y:S01]  /*1a30*/  SYNCS.PHASECHK.TRANS64.TRYWAIT P0, [UR7], R12 ;  /* 0x0000000cff0075a7 */ /* 0x0000620008000147 */
[----:B------:R-:W-:Y:S05]  /*1a40*/  @!P1 BRA `(.L_x_20) ;  /* 0x0000000000049947 */ /* 0x000fea0003800000 */
[----:B------:R-:W-:Y:S01]  /*1a50*/  BPT.TRAP 0x1 ;  /* 0x000000040000795c */ /* 0x000fe20000300000 */
.L_x_20:
[----:B------:R-:W-:Y:S01]  /*1a60*/  UMOV UR6, 0x1 ;  /* 0x0000000100067882 */ /* 0x000fe20000000000 */
[----:B------:R-:W-:Y:S01]  /*1a70*/  IMAD.MOV.U32 R20, RZ, RZ, RZ ;  /* 0x000000ffff147224 */ /* 0x000fe200078e00ff */
[----:B-1----:R-:W-:Y:S06]  /*1a80*/  @P0 BRA `(.L_x_21) ;  /* 0x0000000000080947 */ /* 0x002fec0003800000 */
[----:B------:R-:W1:Y:S02]  /*1a90*/  SYNCS.PHASECHK.TRANS64.TRYWAIT P0, [UR7], R12 ;  /* 0x0000000cff0075a7 */ /* 0x000e640008000147 */
[----:B-1----:R-:W-:Y:S05]  /*1aa0*/  @!P0 BRA `(.L_x_22) ;  /* 0x00000088001c8947 */ /* 0x002fea0003800000 */
.L_x_21:
[----:B------:R-:W-:Y:S01]  /*1ab0*/  UIADD3 UR7, UR10, 0x2c280, URZ ;  /* 0x0002c2800a077890 */ /* 0x000fe2000fffe03f */
[----:B------:R-:W-:Y:S01]  /*1ac0*/  WARPGROUP.ARRIVE ;  /* 0x00000000000079c5 */ /* 0x000fe20000000000 */
[----:B------:R-:W-:Y:S01]  /*1ad0*/  ULOP3.LUT UR12, UR11, 0x10000, URZ, 0xfc, !UPT ;  /* 0x000100000b0c7892 */ /* 0x000fe2000f8efc3f */
[----:B------:R-:W-:Y:S01]  /*1ae0*/  IMAD.MOV.U32 R21, RZ, RZ, RZ ;  /* 0x000000ffff157224 */ /* 0x000fe200078e00ff */
[----:B------:R-:W-:Y:S01]  /*1af0*/  USHF.R.U32.HI UR7, URZ, 0x4, UR7 ;  /* 0x000000043f077899 */ /* 0x000fe20008011607 */
[----:B------:R-:W-:Y:S01]  /*1b00*/  CS2R R18, SRZ ;  /* 0x0000000000127805 */ /* 0x000fe2000001ff00 */
[----:B------:R-:W-:Y:S01]  /*1b10*/  ULEA UR12, UR5, UR12, 0x9 ;  /* 0x0000000c050c7291 */ /* 0x000fe2000f8e483f */
[----:B------:R-:W-:Y:S01]  /*1b20*/  CS2R R22, SRZ ;  /* 0x0000000000167805 */ /* 0x000fe2000001ff00 */
[----:B------:R-:W-:Y:S01]  /*1b30*/  ULOP3.LUT UR7, UR7, 0x3fff, URZ, 0xc0, !UPT ;  /* 0x00003fff07077892 */ /* 0x000fe2000f8ec03f */
[----:B------:R-:W-:Y:S01]  /*1b40*/  CS2R R88, SRZ ;  /* 0x0000000000587805 */ /* 0x000fe2000001ff00 */
[----:B------:R-:W-:Y:S01]  /*1b50*/  UMOV UR13, 0xc0000010 ;  /* 0xc0000010000d7882 */ /* 0x000fe20000000000 */
[----:B------:R-:W-:Y:S01]  /*1b60*/  UMOV UR15, 0xc0000010 ;  /* 0xc0000010000f7882 */ /* 0x000fe20000000000 */
[----:B------:R-:W-:Y:S01]  /*1b70*/  ULOP3.LUT UR7, UR7, 0x10000, URZ, 0xfc, !UPT ;  /* 0x0001000007077892 */ /* 0x000fe2000f8efc3f */
[----:B------:R-:W-:-:S02]  /*1b80*/  CS2R R90, SRZ ;  /* 0x00000000005a7805 */ /* 0x000fc4000001ff00 */
[----:B------:R-:W-:Y:S02]  /*1b90*/  CS2R R92, SRZ ;  /* 0x00000000005c7805 */ /* 0x000fe4000001ff00 */
[----:B------:R-:W-:Y:S01]  /*1ba0*/  CS2R R94, SRZ ;  /* 0x00000000005e7805 */ /* 0x000fe2000001ff00 */
[----:B------:R-:W-:Y:S01]  /*1bb0*/  ULEA UR14, UR5, UR7, 0x7 ;  /* 0x00000007050e7291 */ /* 0x000fe2000f8e383f */
[----:B------:R-:W-:Y:S01]  /*1bc0*/  CS2R R98, SRZ ;  /* 0x0000000000627805 */ /* 0x000fe2000001ff00 */
[----:B------:R-:W-:Y:S01]  /*1bd0*/  UIADD3 UR7, UR12, 0x100, URZ ;  /* 0x000001000c077890 */ /* 0x000fe2000fffe03f */
[----:B------:R-:W-:Y:S02]  /*1be0*/  CS2R R96, SRZ ;  /* 0x0000000000607805 */ /* 0x000fe4000001ff00 */
[----:B------:R-:W-:Y:S02]  /*1bf0*/  CS2R R100, SRZ ;  /* 0x0000000000647805 */ /* 0x000fe4000001ff00 */
[----:B------:R-:W-:-:S02]  /*1c00*/  CS2R R102, SRZ ;  /* 0x0000000000667805 */ /* 0x000fc4000001ff00 */
[----:B------:R-:W-:Y:S02]  /*1c10*/  CS2R R104, SRZ ;  /* 0x0000000000687805 */ /* 0x000fe4000001ff00 */
[----:B------:R-:W-:Y:S02]  /*1c20*/  CS2R R106, SRZ ;  /* 0x00000000006a7805 */ /* 0x000fe4000001ff00 */
[----:B------:R-:W-:Y:S01]  /*1c30*/  CS2R R110, SRZ ;  /* 0x00000000006e7805 */ /* 0x000fe2000001ff00 */
[----:B------:R-:W-:Y:S01]  /*1c40*/  QGMMA.64x64x32.F32.E5M2.E5M2 R56, gdesc[UR12], RZ, !UPT ;  /* 0x00e000000c3879f3 */ /* 0x000fe2000c7038ff */
[----:B------:R-:W-:Y:S01]  /*1c50*/  UMOV UR12, UR7 ;  /* 0x00000007000c7c82 */ /* 0x000fe20008000000 */
[----:B------:R-:W-:Y:S01]  /*1c60*/  ULDC UR7, c[0x0][0x50c] ;  /* 0x0001430000077ab9 */ /* 0x000fe20000000800 */
[----:B------:R-:W-:Y:S01]  /*1c70*/  UMOV UR13, 0xc0000010 ;  /* 0xc0000010000d7882 */ /* 0x000fe20000000000 */
[----:B------:R-:W-:Y:S01]  /*1c80*/  UISETP.NE.AND UP0, UPT, UR7, 0x1, UPT ;  /* 0x000000010700788c */ /* 0x000fe2000bf05270 */
[----:B------:R-:W-:Y:S01]  /*1c90*/  QGMMA.64x64x32.F32.E5M2.E5M2 R24, gdesc[UR12], RZ, !UPT, gsb0 ;  /* 0x00e000000c1879f3 */ /* 0x000fe2000c0038ff */
[----:B------:R-:W-:-:S02]  /*1ca0*/  CS2R R108, SRZ ;  /* 0x00000000006c7805 */ /* 0x000fc4000001ff00 */
[----:B------:R-:W-:Y:S01]  /*1cb0*/  CS2R R112, SRZ ;  /* 0x0000000000707805 */ /* 0x000fe2000001ff00 */
[----:B------:R-:W-:Y:S01]  /*1cc0*/  USEL UR7, URZ, 0x1, UP0 ;  /* 0x000000013f077887 */ /* 0x000fe20008000000 */
[----:B------:R-:W-:Y:S02]  /*1cd0*/  CS2R R114, SRZ ;  /* 0x0000000000727805 */ /* 0x000fe4000001ff00 */
[----:B------:R-:W-:Y:S02]  /*1ce0*/  CS2R R116, SRZ ;  /* 0x0000000000747805 */ /* 0x000fe4000001ff00 */
[----:B------:R-:W-:Y:S02]  /*1cf0*/  CS2R R118, SRZ ;  /* 0x0000000000767805 */ /* 0x000fe4000001ff00 */
[----:B------:R-:W-:Y:S02]  /*1d00*/  CS2R R120, SRZ ;  /* 0x0000000000787805 */ /* 0x000fe4000001ff00 */
[----:B------:R-:W-:-:S02]  /*1d10*/  CS2R R122, SRZ ;  /* 0x00000000007a7805 */ /* 0x000fc4000001ff00 */
[----:B------:R-:W-:Y:S02]  /*1d20*/  ISETP.NE.AND P0, PT, RZ, UR7, PT ;  /* 0x00000007ff007c0c */ /* 0x000fe4000bf05270 */
        /* <DEDUP_REMOVED lines=9> */
[----:B------:R-:W-:Y:S01]  /*1dc0*/  CS2R R142, SRZ ;  /* 0x00000000008e7805 */ /* 0x000fe2000001ff00 */
[----:B------:R-:W-:Y:S02]  /*1dd0*/  IMAD.MOV.U32 R145, RZ, RZ, RZ ;  /* 0x000000ffff917224 */ /* 0x000fe400078e00ff */
[----:B------:R-:W-:Y:S01]  /*1de0*/  IMAD.MOV.U32 R147, RZ, RZ, RZ ;  /* 0x000000ffff937224 */ /* 0x000fe200078e00ff */
[----:B------:R-:W-:Y:S06]  /*1df0*/  @!P0 BRA `(.L_x_23) ;  /* 0x0000000400088947 */ /* 0x000fec0003800000 */
[----:B------:R-:W-:Y:S02]  /*1e00*/  WARPGROUP.DEPBAR.LE gsb0, 0x0 ;  /* 0x00008000000079c5 */ /* 0x000fe40000010000 */
[----:B------:R-:W-:-:S01]  /*1e10*/  FADD R147, RZ, R56 ;  /* 0x00000038ff937221 */ /* 0x000fc20000000000 */
[----:B------:R-:W-:Y:S01]  /*1e20*/  FADD R142, RZ, R57 ;  /* 0x00000039ff8e7221 */ /* 0x000fe20000000000 */
        /* <DEDUP_REMOVED lines=62> */
[----:B------:R-:W-:-:S06]  /*2210*/  UMOV UR6, URZ ;  /* 0x0000003f00067c82 */ /* 0x000fcc0008000000 */
.L_x_23:
[----:B------:R-:W-:-:S04]  /*2220*/  UIADD3 UR18, UR5, 0x1, URZ ;  /* 0x0000000105127890 */ /* 0x000fc8000fffe03f */
[----:B------:R-:W-:-:S04]  /*2230*/  UISETP.NE.AND UP0, UPT, UR18, 0x16, UPT ;  /* 0x000000161200788c */ /* 0x000fc8000bf05270 */
[----:B------:R-:W-:Y:S02]  /*2240*/  USEL UR8, URZ, 0x1, UP0 ;  /* 0x000000013f087887 */ /* 0x000fe40008000000 */
[----:B------:R-:W-:Y:S02]  /*2250*/  USEL UR18, UR18, URZ, UP0 ;  /* 0x0000003f12127287 */ /* 0x000fe40008000000 */
[----:B------:R-:W-:-:S06]  /*2260*/  ULOP3.LUT UR8, UR4, UR8, URZ, 0x3c, !UPT ;  /* 0x0000000804087292 */ /* 0x000fcc000f8e3c3f */
[----:B------:R-:W-:Y:S01]  /*2270*/  IMAD.U32 R16, RZ, RZ, UR8 ;  /* 0x00000008ff107e24 */ /* 0x000fe2000f8e00ff */
[----:B------:R-:W-:-:S06]  /*2280*/  UMOV UR8, 0x1 ;  /* 0x0000000100087882 */ /* 0x000fcc0000000000 */
.L_x_18:
[----:B------:R-:W-:-:S04]  /*2290*/  UISETP.LT.AND UP0, UPT, UR9, 0x1, UPT ;  /* 0x000000010900788c */ /* 0x000fc8000bf01270 */
[----:B------:R-:W-:-:S04]  /*22a0*/  USEL UR12, UR9, 0x1, UP0 ;  /* 0x00000001090c7887 */ /* 0x000fc80008000000 */
[----:B------:R-:W-:-:S04]  /*22b0*/  UIADD3 UR12, UR9, -UR12, URZ ;  /* 0x8000000c090c7290 */ /* 0x000fc8000fffe03f */
[----:B------:R-:W-:-:S06]  /*22c0*/  UISETP.GE.AND UP0, UPT, UR12, 0x1, UPT ;  /* 0x000000010c00788c */ /* 0x000fcc000bf06270 */
[----:B------:R-:W-:-:S13]  /*22d0*/  PLOP3.LUT P0, PT, PT, PT, UP0, 0x80, 0x0 ;  /* 0x000000000000781c */ /* 0x000fda0003f0f008 */
[----:B------:R-:W-:Y:S05]  /*22e0*/  @!P0 BRA `(.L_x_24) ;  /* 0x0000000800048947 */ /* 0x000fea0003800000 */
[----:B01----:R-:W-:Y:S01]  /*22f0*/  IMAD.U32 R12, RZ, RZ, UR12 ;  /* 0x0000000cff0c7e24 */ /* 0x003fe2000f8e00ff */
[----:B------:R-:W-:Y:S01]  /*2300*/  ULDC UR19, c[0x0][0x50c] ;  /* 0x0001430000137ab9 */ /* 0x000fe20000000800 */
[----:B------:R-:W-:-:S07]  /*2310*/  IMAD.U32 R13, RZ, RZ, UR5 ;  /* 0x00000005ff0d7e24 */ /* 0x000fce000f8e00ff */
.L_x_32:
[----:B------:R-:W-:-:S13]  /*2320*/  ISETP.NE.AND P1, PT, R144, 0x3, PT ;  /* 0x000000039000780c */ /* 0x000fda0003f25270 */
[----:B------:R-:W-:Y:S05]  /*2330*/  @!P1 BRA `(.L_x_25) ;  /* 0x0000000000049947 */ /* 0x000fea0003800000 */
[----:B------:R-:W-:Y:S01]  /*2340*/  BPT.TRAP 0x1 ;  /* 0x000000040000795c */ /* 0x000fe20000300000 */
.L_x_25:
[----:B------:R-:W0:Y:S01]  /*2350*/  S2UR UR12, SR_CgaCtaId ;  /* 0x00000000000c79c3 */ /* 0x000e220000008800 */
[----:B------:R-:W-:Y:S01]  /*2360*/  UMOV UR10, 0x400 ;  /* 0x00000400000a7882 */ /* 0x000fe20000000000 */
[----:B------:R-:W-:Y:S01]  /*2370*/  SHF.L.U32 R14, R16, 0x1f, RZ ;  /* 0x0000001f100e7819 */ /* 0x000fe200000006ff */
[----:B0-----:R-:W-:-:S04]  /*2380*/  ULEA UR10, UR12, UR10, 0x18 ;  /* 0x0000000a0c0a7291 */ /* 0x001fc8000f8ec03f */
[----:B------:R-:W-:-:S09]  /*2390*/  ULEA UR12, UR18, UR10, 0x3 ;  /* 0x0000000a120c7291 */ /* 0x000fd2000f8e183f */
[----:B------:R0:W1:Y:S01]  /*23a0*/  SYNCS.PHASECHK.TRANS64.TRYWAIT P0, [UR12], R14 ;  /* 0x0000000eff0075a7 */ /* 0x000062000800014c */
[----:B------:R-:W-:Y:S05]  /*23b0*/  @!P1 BRA `(.L_x_26) ;  /* 0x0000000000049947 */ /* 0x000fea0003800000 */
[----:B------:R-:W-:Y:S01]  /*23c0*/  BPT.TRAP 0x1 ;  /* 0x000000040000795c */ /* 0x000fe20000300000 */
.L_x_26:
[----:B-1----:R-:W-:Y:S05]  /*23d0*/  @P0 BRA `(.L_x_27) ;  /* 0x0000000000080947 */ /* 0x002fea0003800000 */
[----:B------:R-:W1:Y:S02]  /*23e0*/  SYNCS.PHASECHK.TRANS64.TRYWAIT P0, [UR12], R14 ;  /* 0x0000000eff0075a7 */ /* 0x000e64000800014c */
[----:B-1----:R-:W-:Y:S05]  /*23f0*/  @!P0 BRA `(.L_x_28) ;  /* 0x0000007c00e08947 */ /* 0x002fea0003800000 */
.L_x_27:
[----:B------:R-:W-:Y:S01]  /*2400*/  UIADD3 UR12, UR10, 0x2c280, URZ ;  /* 0x0002c2800a0c7890 */ /* 0x000fe2000fffe03f */
[----:B------:R-:W-:Y:S01]  /*2410*/  WARPGROUP.ARRIVE ;  /* 0x00000000000079c5 */ /* 0x000fe20000000000 */
[----:B------:R-:W-:Y:S02]  /*2420*/  UISETP.NE.AND UP0, UPT, UR7, URZ, UPT ;  /* 0x0000003f0700728c */ /* 0x000fe4000bf05270 */
[----:B------:R-:W-:Y:S02]  /*2430*/  USHF.R.U32.HI UR12, URZ, 0x4, UR12 ;  /* 0x000000043f0c7899 */ /* 0x000fe4000801160c */
[----:B------:R-:W-:Y:S02]  /*2440*/  USEL UR8, UR8, URZ, !UP0 ;  /* 0x0000003f08087287 */ /* 0x000fe4000c000000 */
[----:B------:R-:W-:Y:S02]  /*2450*/  ULOP3.LUT UR7, UR12, 0x3fff, URZ, 0xc0, !UPT ;  /* 0x00003fff0c077892 */ /* 0x000fe4000f8ec03f */
[----:B------:R-:W-:-:S02]  /*2460*/  ULOP3.LUT UR12, UR11, 0x10000, URZ, 0xfc, !UPT ;  /* 0x000100000b0c7892 */ /* 0x000fc4000f8efc3f */
[----:B------:R-:W-:Y:S02]  /*2470*/  ULOP3.LUT UR7, UR7, 0x10000, URZ, 0xfc, !UPT ;  /* 0x0001000007077892 */ /* 0x000fe4000f8efc3f */
[----:B------:R-:W-:Y:S02]  /*2480*/  UISETP.NE.U32.AND UP0, UPT, UR8, URZ, UPT ;  /* 0x0000003f0800728c */ /* 0x000fe4000bf05070 */
[----:B------:R-:W-:Y:S02]  /*2490*/  ULEA UR12, UR18, UR12, 0x9 ;  /* 0x0000000c120c7291 */ /* 0x000fe4000f8e483f */
[----:B------:R-:W-:Y:S02]  /*24a0*/  ULEA UR14, UR18, UR7, 0x7 ;  /* 0x00000007120e7291 */ /* 0x000fe4000f8e383f */
[----:B------:R-:W-:Y:S01]  /*24b0*/  UIADD3 UR7, UR12, 0x100, URZ ;  /* 0x000001000c077890 */ /* 0x000fe2000fffe03f */
[----:B------:R-:W-:Y:S01]  /*24c0*/  UMOV UR13, 0xc0000010 ;  /* 0xc0000010000d7882 */ /* 0x000fe20000000000 */
[----:B------:R-:W-:Y:S01]  /*24d0*/  UMOV UR15, 0xc0000010 ;  /* 0xc0000010000f7882 */ /* 0x000fe20000000000 */
[----:B------:R-:W-:-:S04]  /*24e0*/  UIADD3 UR6, UR6, 0x1, URZ ;  /* 0x0000000106067890 */ /* 0x000fc8000fffe03f */
[----:B------:R-:W-:Y:S01]  /*24f0*/  QGMMA.64x64x32.F32.E5M2.E5M2 R56, gdesc[UR12], R56, UP0 ;  /* 0x00e000000c3879f3 */ /* 0x000fe2000bf03838 */
[----:B------:R-:W-:Y:S01]  /*2500*/  UMOV UR12, UR7 ;  /* 0x00000007000c7c82 */ /* 0x000fe20008000000 */
[----:B------:R-:W-:Y:S02]  /*2510*/  UMOV UR13, 0xc0000010 ;  /* 0xc0000010000d7882 */ /* 0x000fe40000000000 */
[----:B------:R-:W-:Y:S01]  /*2520*/  QGMMA.64x64x32.F32.E5M2.E5M2 R24, gdesc[UR12], R24, UP0, gsb0 ;  /* 0x00e000000c1879f3 */ /* 0x000fe2000b803818 */
[----:B------:R-:W-:-:S04]  /*2530*/  UISETP.NE.AND UP0, UPT, UR6, UR19, UPT ;  /* 0x000000130600728c */ /* 0x000fc8000bf05270 */
[----:B------:R-:W-:-:S06]  /*2540*/  USEL UR7, URZ, 0x1, UP0 ;  /* 0x000000013f077887 */ /* 0x000fcc0008000000 */
[----:B------:R-:W-:Y:S01]  /*2550*/  ISETP.NE.AND P0, PT, RZ, UR7, PT ;  /* 0x00000007ff007c0c */ /* 0x000fe2000bf05270 */
[----:B------:R-:W-:-:S12]  /*2560*/  WARPGROUP.DEPBAR.LE gsb0, 0x1 ;  /* 0x00008000000079c5 */ /* 0x000fd80000010100 */
[----:B------:R-:W-:Y:S05]  /*2570*/  @!P0 BRA `(.L_x_29) ;  /* 0x0000000400088947 */ /* 0x000fea0003800000 */
[----:B------:R-:W-:Y:S02]  /*2580*/  WARPGROUP.DEPBAR.LE gsb0, 0x0 ;  /* 0x00008000000079c5 */ /* 0x000fe40000010000 */
[----:B------:R-:W-:-:S01]  /*2590*/  FADD R147, R56, R147 ;  /* 0x0000009338937221 */ /* 0x000fc20000000000 */
[----:B------:R-:W-:Y:S01]  /*25a0*/  FADD R142, R57, R142 ;  /* 0x0000008e398e7221 */ /* 0x000fe20000000000 */
        /* <DEDUP_REMOVED lines=62> */
[----:B------:R-:W-:-:S06]  /*2990*/  UMOV UR6, URZ ;  /* 0x0000003f00067c82 */ /* 0x000fcc0008000000 */
.L_x_29:
[----:B------:R-:W-:Y:S05]  /*29a0*/  @!P1 BRA `(.L_x_30) ;  /* 0x0000000000049947 */ /* 0x000fea0003800000 */
[----:B------:R-:W-:Y:S01]  /*29b0*/  BPT.TRAP 0x1 ;  /* 0x000000040000795c */ /* 0x000fe20000300000 */
.L_x_30:
[----:B------:R-:W-:-:S13]  /*29c0*/  ISETP.NE.AND P0, PT, R5, RZ, PT ;  /* 0x000000ff0500720c */ /* 0x000fda0003f05270 */
[----:B01----:R-:W-:-:S05]  /*29d0*/  @P0 LEA R14, R13, UR10, 0x3 ;  /* 0x0000000a0d0e0c11 */ /* 0x003fca000f8e18ff */
[----:B------:R-:W-:-:S05]  /*29e0*/  @P0 VIADD R15, R14, 0xb0 ;  /* 0x000000b00e0f0836 */ /* 0x000fca0000000000 */
[----:B------:R-:W-:-:S04]  /*29f0*/  @P0 PRMT R15, R6, 0x654, R15 ;  /* 0x00000654060f0816 */ /* 0x000fc8000000000f */
[----:B------:R0:W-:Y:S01]  /*2a00*/  @P0 SYNCS.ARRIVE.TRANS64.RED.A1T0 RZ, [R15+URZ], RZ ;  /* 0x000000ff0fff09a7 */ /* 0x0001e2000810043f */
[----:B------:R-:W-:-:S13]  /*2a10*/  ISETP.GT.U32.AND P0, PT, R4, 0x1, PT ;  /* 0x000000010400780c */ /* 0x000fda0003f04070 */
[----:B0-----:R-:W-:Y:S05]  /*2a20*/  @P0 BRA `(.L_x_31) ;  /* 0x0000000000040947 */ /* 0x001fea0003800000 */
[----:B------:R-:W-:Y:S01]  /*2a30*/  BPT.TRAP 0x1 ;  /* 0x000000040000795c */ /* 0x000fe20000300000 */
.L_x_31:
[----:B------:R-:W-:Y:S01]  /*2a40*/  UIADD3 UR18, UR18, 0x1, URZ ;  /* 0x0000000112127890 */ /* 0x000fe2000fffe03f */
[C---:B------:R-:W-:Y:S01]  /*2a50*/  ISETP.GT.AND P1, PT, R12.reuse, 0x1, PT ;  /* 0x000000010c00780c */ /* 0x040fe20003f24270 */
[----:B------:R-:W-:Y:S02]  /*2a60*/  VIADD R13, R13, 0x1 ;  /* 0x000000010d0d7836 */ /* 0x000fe40000000000 */
[----:B------:R-:W-:Y:S01]  /*2a70*/  UISETP.NE.AND UP0, UPT, UR18, 0x16, UPT ;  /* 0x000000161200788c */ /* 0x000fe2000bf05270 */
[----:B------:R-:W-:Y:S02]  /*2a80*/  VIADD R12, R12, 0xffffffff ;  /* 0xffffffff0c0c7836 */ /* 0x000fe40000000000 */
[C---:B------:R-:W-:Y:S01]  /*2a90*/  ISETP.NE.AND P0, PT, R13.reuse, 0x16, PT ;  /* 0x000000160d00780c */ /* 0x040fe20003f05270 */
[----:B------:R-:W-:Y:S02]  /*2aa0*/  USEL UR8, URZ, 0x1, UP0 ;  /* 0x000000013f087887 */ /* 0x000fe40008000000 */
[----:B------:R-:W-:Y:S01]  /*2ab0*/  USEL UR18, UR18, URZ, UP0 ;  /* 0x0000003f12127287 */ /* 0x000fe20008000000 */
[----:B------:R-:W-:-:S03]  /*2ac0*/  SEL R13, R13, RZ, P0 ;  /* 0x000000ff0d0d7207 */ /* 0x000fc60000000000 */
[----:B------:R-:W-:Y:S01]  /*2ad0*/  LOP3.LUT R16, R16, UR8, RZ, 0x3c, !PT ;  /* 0x0000000810107c12 */ /* 0x000fe2000f8e3cff */
[----:B------:R-:W-:Y:S01]  /*2ae0*/  UMOV UR8, 0x1 ;  /* 0x0000000100087882 */ /* 0x000fe20000000000 */
[----:B------:R-:W-:Y:S06]  /*2af0*/  @P1 BRA `(.L_x_32) ;  /* 0xfffffff800081947 */ /* 0x000fec000383ffff */
.L_x_24:
[----:B------:R-:W-:Y:S01]  /*2b00*/  UISETP.NE.AND UP0, UPT, UR6, URZ, UPT ;  /* 0x0000003f0600728c */ /* 0x000fe2000bf05270 */
[----:B01----:R-:W0:Y:S03]  /*2b10*/  LDC R12, c[0x0][0x28c] ;  /* 0x0000a300ff0c7b82 */ /* 0x003e260000000800 */
[----:B------:R-:W-:-:S06]  /*2b20*/  USEL UR6, URZ, 0x1, !UP0 ;  /* 0x000000013f067887 */ /* 0x000fcc000c000000 */
[----:B------:R-:W-:Y:S02]  /*2b30*/  ISETP.NE.AND P0, PT, RZ, UR6, PT ;  /* 0x00000006ff007c0c */ /* 0x000fe4000bf05270 */
[----:B0-----:R-:W-:-:S11]  /*2b40*/  ISETP.GE.AND P1, PT, R12, 0x1, PT ;  /* 0x000000010c00780c */ /* 0x001fd60003f26270 */
[----:B------:R-:W-:Y:S05]  /*2b50*/  @!P0 BRA `(.L_x_33) ;  /* 0x0000000400048947 */ /* 0x000fea0003800000 */
[----:B------:R-:W-:Y:S02]  /*2b60*/  WARPGROUP.DEPBAR.LE gsb0, 0x0 ;  /* 0x00008000000079c5 */ /* 0x000fe40000010000 */
[----:B------:R-:W-:Y:S01]  /*2b70*/  FADD R147, R56, R147 ;  /* 0x0000009338937221 */ /* 0x000fe20000000000 */
        /* <DEDUP_REMOVED lines=62> */
[----:B------:R-:W-:-:S07]  /*2f60*/  FADD R20, R20, R55 ;  /* 0x0000003714147221 */ /* 0x000fce0000000000 */
.L_x_33:
[----:B------:R-:W-:Y:S02]  /*2f70*/  WARPGROUP.DEPBAR.LE gsb0, 0x0 ;  /* 0x00008000000079c5 */ /* 0x000fe40000010000 */
[----:B------:R-:W-:Y:S05]  /*2f80*/  @!P1 BRA `(.L_x_34) ;  /* 0x0000000000549947 */ /* 0x000fea0003800000 */
[----:B------:R-:W-:-:S13]  /*2f90*/  ISETP.NE.AND P0, PT, R144, 0x3, PT ;  /* 0x000000039000780c */ /* 0x000fda0003f05270 */
[----:B------:R-:W-:Y:S05]  /*2fa0*/  @!P0 BRA `(.L_x_35) ;  /* 0x0000000000048947 */ /* 0x000fea0003800000 */
[----:B------:R-:W-:Y:S01]  /*2fb0*/  BPT.TRAP 0x1 ;  /* 0x000000040000795c */ /* 0x000fe20000300000 */
.L_x_35:
[----:B------:R-:W-:Y:S01]  /*2fc0*/  ISETP.NE.AND P0, PT, R5, RZ, PT ;  /* 0x000000ff0500720c */ /* 0x000fe20003f05270 */
[----:B------:R-:W-:Y:S01]  /*2fd0*/  BSSY B0, `(.L_x_36) ;  /* 0x000000e000007945 */ /* 0x000fe20003800000 */
[----:B------:R-:W-:-:S11]  /*2fe0*/  ISETP.GT.U32.AND P1, PT, R4, 0x1, PT ;  /* 0x000000010400780c */ /* 0x000fd60003f24070 */
[----:B------:R-:W-:Y:S05]  /*2ff0*/  @!P0 BRA `(.L_x_37) ;  /* 0x00000000002c8947 */ /* 0x000fea0003800000 */
[----:B------:R-:W-:-:S04]  /*3000*/  UISETP.LT.AND UP0, UPT, UR9, 0x1, UPT ;  /* 0x000000010900788c */ /* 0x000fc8000bf01270 */
[----:B------:R-:W-:-:S04]  /*3010*/  USEL UR8, UR9, 0x1, UP0 ;  /* 0x0000000109087887 */ /* 0x000fc80008000000 */
[----:B------:R-:W-:-:S04]  /*3020*/  UIADD3 UR8, UR5, UR9, -UR8 ;  /* 0x0000000905087290 */ /* 0x000fc8000fffe808 */
[----:B------:R-:W-:-:S04]  /*3030*/  UIMAD.WIDE.U32 UR6, UR8, -0x45d1745d, URZ ;  /* 0xba2e8ba3080678a5 */ /* 0x000fc8000f8e003f */
[----:B------:R-:W-:-:S04]  /*3040*/  USHF.R.U32.HI UR6, URZ, 0x4, UR7 ;  /* 0x000000043f067899 */ /* 0x000fc80008011607 */
[----:B------:R-:W-:-:S04]  /*3050*/  UIMAD UR8, UR6, -0x16, UR8 ;  /* 0xffffffea060878a4 */ /* 0x000fc8000f8e0208 */
[----:B------:R-:W-:-:S04]  /*3060*/  ULEA UR8, UR8, UR10, 0x3 ;  /* 0x0000000a08087291 */ /* 0x000fc8000f8e183f */
[----:B------:R-:W-:-:S06]  /*3070*/  UIADD3 UR8, UR8, 0xb0, URZ ;  /* 0x000000b008087890 */ /* 0x000fcc000fffe03f */
[----:B------:R-:W-:-:S05]  /*3080*/  IMAD.U32 R13, RZ, RZ, UR8 ;  /* 0x00000008ff0d7e24 */ /* 0x000fca000f8e00ff */
[----:B------:R-:W-:-:S04]  /*3090*/  PRMT R12, R6, 0x654, R13 ;  /* 0x00000654060c7816 */ /* 0x000fc8000000000d */
[----:B------:R0:W-:Y:S03]  /*30a0*/  SYNCS.ARRIVE.TRANS64.RED.A1T0 RZ, [R12+URZ], RZ ;  /* 0x000000ff0cff79a7 */ /* 0x0001e6000810043f */
.L_x_37:
[----:B------:R-:W-:Y:S05]  /*30b0*/  BSYNC B0 ;  /* 0x0000000000007941 */ /* 0x000fea0003800000 */
.L_x_36:
[----:B------:R-:W-:Y:S05]  /*30c0*/  @P1 BRA `(.L_x_34) ;  /* 0x0000000000041947 */ /* 0x000fea0003800000 */
[----:B------:R-:W-:Y:S01]  /*30d0*/  BPT.TRAP 0x1 ;  /* 0x000000040000795c */ /* 0x000fe20000300000 */
.L_x_34:
[----:B------:R-:W1:Y:S01]  /*30e0*/  LDC R16, c[0x0][0x288] ;  /* 0x0000a200ff107b82 */ /* 0x000e620000000800 */
[----:B------:R-:W-:Y:S01]  /*30f0*/  IMAD.SHL.U32 R33, R11, 0x40, RZ ;  /* 0x000000400b217824 */ /* 0x000fe200078e00ff */
[--C-:B0-----:R-:W-:Y:S01]  /*3100*/  SHF.R.U32.HI R12, RZ, 0x2, R0.reuse ;  /* 0x00000002ff0c7819 */ /* 0x101fe20000011600 */
[----:B------:R-:W-:Y:S01]  /*3110*/  UIADD3 UR5, UR9, UR5, URZ ;  /* 0x0000000509057290 */ /* 0x000fe2000fffe03f */
[----:B------:R-:W-:Y:S01]  /*3120*/  LOP3.LUT R14, R0, 0x60, RZ, 0xc0, !PT ;  /* 0x00000060000e7812 */ /* 0x000fe200078ec0ff */
[----:B------:R-:W-:Y:S01]  /*3130*/  IMAD.SHL.U32 R34, R10, 0x100, RZ ;  /* 0x000001000a227824 */ /* 0x000fe200078e00ff */
[----:B------:R-:W-:Y:S01]  /*3140*/  SHF.R.U32.HI R15, RZ, 0x7, R0 ;  /* 0x00000007ff0f7819 */ /* 0x000fe20000011600 */
[----:B------:R-:W-:Y:S01]  /*3150*/  UISETP.GT.U32.AND UP0, UPT, UR5, 0x15, UPT ;  /* 0x000000150500788c */ /* 0x000fe2000bf04070 */
[----:B------:R-:W-:Y:S01]  /*3160*/  LOP3.LUT R13, R12, 0x7, RZ, 0xc0, !PT ;  /* 0x000000070c0d7812 */ /* 0x000fe200078ec0ff */
[C---:B------:R-:W-:Y:S01]  /*3170*/  IMAD.SHL.U32 R26, R0.reuse, 0x2, RZ ;  /* 0x00000002001a7824 */ /* 0x040fe200078e00ff */
[----:B------:R-:W-:Y:S01]  /*3180*/  SHF.R.U32.HI R14, RZ, 0x1, R14 ;  /* 0x00000001ff0e7819 */ /* 0x000fe2000001160e */
[----:B------:R-:W-:Y:S01]  /*3190*/  ULDC UR12, c[0x0][0x284] ;  /* 0x0000a100000c7ab9 */ /* 0x000fe20000000800 */
[----:B------:R-:W-:Y:S01]  /*31a0*/  LOP3.LUT R12, R15, 0x1, RZ, 0xc0, !PT ;  /* 0x000000010f0c7812 */ /* 0x000fe200078ec0ff */
[----:B------:R-:W-:Y:S01]  /*31b0*/  UISETP.LT.U32.AND UP0, UPT, UR9, 0x16, UP0 ;  /* 0x000000160900788c */ /* 0x000fe20008701070 */
[----:B------:R-:W-:Y:S01]  /*31c0*/  IADD3 R17, RZ, -R14, -R13 ;  /* 0x8000000eff117210 */ /* 0x000fe20007ffe80d */
[----:B------:R-:W-:Y:S01]  /*31d0*/  UISETP.GE.U32.AND UP1, UPT, UR9, 0x16, UPT ;  /* 0x000000160900788c */ /* 0x000fe2000bf26070 */
[----:B------:R-:W-:Y:S01]  /*31e0*/  LOP3.LUT R15, R0, 0x3, RZ, 0xc0, !PT ;  /* 0x00000003000f7812 */ /* 0x000fe200078ec0ff */
[C---:B------:R-:W-:Y:S01]  /*31f0*/  IMAD.SHL.U32 R24, R12.reuse, 0x40, RZ ;  /* 0x000000400c187824 */ /* 0x040fe200078e00ff */
[----:B------:R-:W-:Y:S01]  /*3200*/  SHF.R.S32.HI R29, RZ, 0x1f, R7 ;  /* 0x0000001fff1d7819 */ /* 0x000fe20000011407 */
[----:B------:R-:W-:Y:S01]  /*3210*/  UIMAD.WIDE.U32 UR6, UR5, -0x45d1745d, URZ ;  /* 0xba2e8ba3050678a5 */ /* 0x000fe2000f8e003f */
[C---:B------:R-:W-:Y:S01]  /*3220*/  LOP3.LUT R26, R33.reuse, 0x6, R26, 0xf8, !PT ;  /* 0x00000006211a7812 */ /* 0x040fe200078ef81a */
[----:B------:R-:W-:Y:S01]  /*3230*/  USEL UR8, URZ, 0x1, !UP0 ;  /* 0x000000013f087887 */ /* 0x000fe2000c000000 */
[----:B------:R-:W-:Y:S01]  /*3240*/  IMAD R17, R12, -0x40, R17 ;  /* 0xffffffc00c117824 */ /* 0x000fe200078e0211 */
[----:B------:R-:W-:Y:S01]  /*3250*/  ULDC.64 UR10, c[0x0][0x5d0] ;  /* 0x00017400000a7ab9 */ /* 0x000fe20000000a00 */
[----:B-1----:R-:W-:Y:S01]  /*3260*/  ISETP.GE.AND P0, PT, R33, R16, PT ;  /* 0x000000102100720c */ /* 0x002fe20003f06270 */
[----:B------:R-:W-:Y:S01]  /*3270*/  IMAD R12, R15, -0x2, R16 ;  /* 0xfffffffe0f0c7824 */ /* 0x000fe200078e0210 */
[----:B------:R-:W-:Y:S01]  /*3280*/  SHF.R.S32.HI R27, RZ, 0x1f, R26 ;  /* 0x0000001fff1b7819 */ /* 0x000fe2000001141a */
[----:B------:R-:W-:Y:S01]  /*3290*/  IMAD R16, R29, UR10, RZ ;  /* 0x0000000a1d107c24 */ /* 0x000fe2000f8e02ff */
[----:B------:R-:W-:Y:S01]  /*32a0*/  ISETP.GE.OR P0, PT, R34, UR12, P0 ;  /* 0x0000000c22007c0c */ /* 0x000fe20008706670 */
[----:B------:R-:W-:Y:S01]  /*32b0*/  USHF.R.U32.HI UR6, URZ, 0x4, UR7 ;  /* 0x000000043f067899 */ /* 0x000fe20008011607 */
[----:B------:R-:W-:Y:S01]  /*32c0*/  LOP3.LUT R35, R24, 0x40, R13, 0xe2, !PT ;  /* 0x0000004018237812 */ /* 0x000fe200078ee20d */
[----:B------:R-:W-:Y:S01]  /*32d0*/  ULOP3.LUT UR4, UR4, UR8, URZ, 0x3c, !UPT ;  /* 0x0000000804047292 */ /* 0x000fe2000f8e3c3f */
[----:B------:R-:W-:Y:S01]  /*32e0*/  IMAD.WIDE R24, R10, 0x100, RZ ;  /* 0x000001000a187825 */ /* 0x000fe200078e02ff */
[----:B------:R-:W-:Y:S01]  /*32f0*/  UIMAD UR5, UR6, -0x16, UR5 ;  /* 0xffffffea060578a4 */ /* 0x000fe2000f8e0205 */
[----:B------:R-:W-:Y:S01]  /*3300*/  IADD3 R34, -R34, UR12, R17 ;  /* 0x0000000c22227c10 */ /* 0x000fe2000fffe111 */
[----:B------:R-:W-:Y:S01]  /*3310*/  @UP1 ULOP3.LUT UR4, UR4, 0x1, UR6, 0x78, !UPT ;  /* 0x0000000104041892 */ /* 0x000fe2000f8e7806 */
[C---:B------:R-:W-:Y:S01]  /*3320*/  IMAD R13, R7.reuse, UR11, R16 ;  /* 0x0000000b070d7c24 */ /* 0x040fe2000f8e0210 */
[----:B------:R-:W-:Y:S01]  /*3330*/  LOP3.LUT R35, R24, R35, R14, 0xfe, !PT ;  /* 0x0000002318237212 */ /* 0x000fe200078efe0e */
[----:B------:R-:W-:-:S04]  /*3340*/  IMAD.WIDE.U32 R10, R7, UR10, R26 ;  /* 0x0000000a070a7c25 */ /* 0x000fc8000f8e001a */
[----:B------:R-:W-:Y:S02]  /*3350*/  IMAD.IADD R11, R11, 0x1, R13 ;  /* 0x000000010b0b7824 */ /* 0x000fe400078e020d */
[----:B------:R-:W-:Y:S02]  /*3360*/  IMAD.IADD R33, R12, 0x1, -R33 ;  /* 0x000000010c217824 */ /* 0x000fe400078e0a21 */
[----:B------:R-:W-:Y:S01]  /*3370*/  IMAD.MOV.U32 R32, RZ, RZ, -0x1 ;  /* 0xffffffffff207424 */ /* 0x000fe200078e00ff */
[----:B------:R-:W-:Y:S06]  /*3380*/  @P0 BRA `(.L_x_38) ;  /* 0x0000004800040947 */ /* 0x000fec0003800000 */
[----:B------:R-:W0:Y:S01]  /*3390*/  LDC.64 R30, c[0x0][0x5c8] ;  /* 0x00017200ff1e7b82 */ /* 0x000e220000000a00 */
[----:B------:R-:W-:Y:S01]  /*33a0*/  ULDC.64 UR6, c[0x0][0x5c0] ;  /* 0x0001700000067ab9 */ /* 0x000fe20000000a00 */
[----:B------:R-:W-:Y:S01]  /*33b0*/  BSSY B0, `(.L_x_38) ;  /* 0x000047e000007945 */ /* 0x000fe20003800000 */
[-C--:B0-----:R-:W-:Y:S02]  /*33c0*/  IMAD R12, R25, R30.reuse, RZ ;  /* 0x0000001e190c7224 */ /* 0x081fe400078e02ff */
[----:B------:R-:W-:-:S04]  /*33d0*/  IMAD.WIDE.U32 R10, R35, R30, R10 ;  /* 0x0000001e230a7225 */ /* 0x000fc800078e000a */
[----:B------:R-:W-:Y:S01]  /*33e0*/  IMAD R15, R35, R31, R12 ;  /* 0x0000001f230f7224 */ /* 0x000fe200078e020c */
[----:B------:R-:W-:Y:S01]  /*33f0*/  IADD3 R16, P4, R10, UR6, RZ ;  /* 0x000000060a107c10 */ /* 0x000fe2000ff9e0ff */
[C---:B------:R-:W-:Y:S01]  /*3400*/  IMAD.SHL.U32 R13, R30.reuse, 0x80, RZ ;  /* 0x000000801e0d7824 */ /* 0x040fe200078e00ff */
[C---:B------:R-:W-:Y:S01]  /*3410*/  LEA R28, P2, R30.reuse, R10, 0x3 ;  /* 0x0000000a1e1c7211 */ /* 0x040fe200078418ff */
[----:B------:R-:W-:Y:S01]  /*3420*/  IMAD.IADD R36, R11, 0x1, R15 ;  /* 0x000000010b247824 */ /* 0x000fe200078e020f */
[----:B------:R-:W-:Y:S02]  /*3430*/  SHF.L.U64.HI R11, R30, 0x7, R31 ;  /* 0x000000071e0b7819 */ /* 0x000fe4000001021f */
[----:B------:R-:W-:Y:S02]  /*3440*/  IADD3 R12, P1, P0, R10, UR6, R13 ;  /* 0x000000060a0c7c10 */ /* 0x000fe4000f83e00d */
[----:B------:R-:W-:Y:S02]  /*3450*/  IADD3.X R17, R36, UR7, RZ, P4, !PT ;  /* 0x0000000724117c10 */ /* 0x000fe4000a7fe4ff */
[----:B---3-5:R-:W-:-:S02]  /*3460*/  FSETP.NEU.AND P4, PT, R9, RZ, PT ;  /* 0x000000ff0900720b */ /* 0x028fc40003f8d000 */
[----:B------:R-:W-:Y:S02]  /*3470*/  LEA.HI.X R30, R30, R36, R31, 0x3, P2 ;  /* 0x000000241e1e7211 */ /* 0x000fe400010f1c1f */
[C---:B------:R-:W-:Y:S02]  /*3480*/  IADD3 R14, P2, R28.reuse, UR6, RZ ;  /* 0x000000061c0e7c10 */ /* 0x040fe4000ff5e0ff */
[----:B------:R-:W-:Y:S02]  /*3490*/  IADD3 R10, P5, P6, R28, UR6, R13 ;  /* 0x000000061c0a7c10 */ /* 0x000fe4000febe00d */
[--C-:B------:R-:W-:Y:S02]  /*34a0*/  IADD3.X R13, R36, UR7, R11.reuse, P1, P0 ;  /* 0x00000007240d7c10 */ /* 0x100fe40008fe040b */
[C---:B------:R-:W-:Y:S02]  /*34b0*/  IADD3.X R15, R30.reuse, UR7, RZ, P2, !PT ;  /* 0x000000071e0f7c10 */ /* 0x040fe400097fe4ff */
[----:B------:R-:W-:Y:S01]  /*34c0*/  IADD3.X R11, R30, UR7, R11, P5, P6 ;  /* 0x000000071e0b7c10 */ /* 0x000fe2000afec40b */
[----:B------:R-:W-:Y:S06]  /*34d0*/  @!P4 BRA `(.L_x_39) ;  /* 0x00000034009cc947 */ /* 0x000fec0003800000 */
[----:B------:R-:W-:Y:S01]  /*34e0*/  ULDC.64 UR6, c[0x0][0x5b8] ;  /* 0x00016e0000067ab9 */ /* 0x000fe20000000a00 */
[----:B------:R-:W-:Y:S01]  /*34f0*/  ISETP.GE.AND P0, PT, R34, 0x1, PT ;  /* 0x000000012200780c */ /* 0x000fe20003f06270 */
[----:B------:R-:W-:Y:S01]  /*3500*/  IMAD R28, R29, UR6, RZ ;  /* 0x000000061d1c7c24 */ /* 0x000fe2000f8e02ff */
[----:B------:R-:W-:Y:S01]  /*3510*/  ULDC.64 UR10, c[0x0][0x5a8] ;  /* 0x00016a00000a7ab9 */ /* 0x000fe20000000a00 */
[----:B------:R-:W-:Y:S01]  /*3520*/  IMAD.WIDE.U32 R26, R7, UR6, R26 ;  /* 0x00000006071a7c25 */ /* 0x000fe2000f8e001a */
[----:B------:R-:W-:Y:S01]  /*3530*/  ISETP.LT.OR P4, PT, R33, 0x1, !P0 ;  /* 0x000000012100780c */ /* 0x000fe20004781670 */
[----:B------:R-:W-:Y:S02]  /*3540*/  BSSY B1, `(.L_x_40) ;  /* 0x000000c000017945 */ /* 0x000fe40003800000 */
[----:B------:R-:W-:Y:S01]  /*3550*/  IMAD R7, R7, UR7, R28 ;  /* 0x0000000707077c24 */ /* 0x000fe2000f8e021c */
[----:B------:R-:W-:Y:S02]  /*3560*/  ULDC.64 UR6, c[0x0][0x5b0] ;  /* 0x00016c0000067ab9 */ /* 0x000fe40000000a00 */
[----:B------:R-:W-:-:S02]  /*3570*/  IMAD R30, R25, UR6, RZ ;  /* 0x00000006191e7c24 */ /* 0x000fc4000f8e02ff */
[----:B------:R-:W-:Y:S02]  /*3580*/  IMAD.IADD R27, R27, 0x1, R7 ;  /* 0x000000011b1b7824 */ /* 0x000fe400078e0207 */
[C---:B------:R-:W-:Y:S02]  /*3590*/  IMAD R7, R35.reuse, UR7, R30 ;  /* 0x0000000723077c24 */ /* 0x040fe4000f8e021e */
[----:B------:R-:W-:-:S03]  /*35a0*/  IMAD.WIDE.U32 R28, R35, UR6, R26 ;  /* 0x00000006231c7c25 */ /* 0x000fc6000f8e001a */
[----:B------:R-:W-:-:S04]  /*35b0*/  IADD3 R28, P1, R28, UR10, RZ ;  /* 0x0000000a1c1c7c10 */ /* 0x000fc8000ff3e0ff */
[--C-:B------:R-:W-:Y:S02]  /*35c0*/  IADD3.X R29, R29, UR11, R7.reuse, P1, !PT ;  /* 0x0000000b1d1d7c10 */ /* 0x100fe40008ffe407 */
[----:B------:R-:W-:Y:S01]  /*35d0*/  PRMT R7, RZ, 0x7610, R7 ;  /* 0x00007610ff077816 */ /* 0x000fe20000000007 */
[----:B------:R-:W-:Y:S06]  /*35e0*/  @P4 BRA `(.L_x_41) ;  /* 0x0000000000044947 */ /* 0x000fec0003800000 */
[----:B------:R0:W5:Y:S02]  /*35f0*/  LDG.E.U8 R7, desc[UR16][R28.64] ;  /* 0x000000101c077981 */ /* 0x000164000c1e1100 */
.L_x_41:
[----:B------:R-:W-:Y:S05]  /*3600*/  BSYNC B1 ;  /* 0x0000000000017941 */ /* 0x000fea0003800000 */
.L_x_40:
[----:B-----5:R-:W-:Y:S01]  /*3610*/  LOP3.LUT R7, R7, 0xff, RZ, 0xc0, !PT ;  /* 0x000000ff07077812 */ /* 0x020fe200078ec0ff */
[----:B------:R-:W-:Y:S01]  /*3620*/  BSSY B1, `(.L_x_42) ;  /* 0x000000b000017945 */ /* 0x000fe20003800000 */
[----:B------:R-:W-:Y:S02]  /*3630*/  ISETP.LT.OR P2, PT, R33, 0x2, !P0 ;  /* 0x000000022100780c */ /* 0x000fe40004741670 */
[----:B------:R-:W-:-:S05]  /*3640*/  F2FP.F16.E5M2.UNPACK_B R7, R7 ;  /* 0x00000007ff07723e */ /* 0x000fca00020004ff */
[----:B------:R-:W-:Y:S01]  /*3650*/  HADD2.F32 R30, -RZ, R7.H0_H0 ;  /* 0x20000007ff1e7230 */ /* 0x000fe20000004100 */
[----:B------:R-:W-:-:S04]  /*3660*/  PRMT R7, RZ, 0x7610, R7 ;  /* 0x00007610ff077816 */ /* 0x000fc80000000007 */
[----:B------:R-:W-:-:S04]  /*3670*/  FMUL R30, R30, R9 ;  /* 0x000000091e1e7220 */ /* 0x000fc80000400000 */
[----:B--2---:R-:W-:-:S05]  /*3680*/  FFMA R30, R147, R8, R30 ;  /* 0x00000008931e7223 */ /* 0x004fca000000001e */
[----:B------:R-:W-:-:S05]  /*3690*/  F2FP.SATFINITE.E5M2.F32.PACK_AB_MERGE_C R31, RZ, R30, RZ ;  /* 0x0000001eff1f723e */ /* 0x000fca00048060ff */
[----:B------:R1:W-:Y:S01]  /*36a0*/  @!P4 STG.E.U8 desc[UR16][R16.64], R31 ;  /* 0x0000001f1000c986 */ /* 0x0003e2000c101110 */
[----:B------:R-:W-:Y:S05]  /*36b0*/  @P2 BRA `(.L_x_43) ;  /* 0x0000000000042947 */ /* 0x000fea0003800000 */
[----:B------:R2:W5:Y:S02]  /*36c0*/  LDG.E.U8 R7, desc[UR16][R28.64+0x1] ;  /* 0x000001101c077981 */ /* 0x000564000c1e1100 */
.L_x_43:
[----:B------:R-:W-:Y:S05]  /*36d0*/  BSYNC B1 ;  /* 0x0000000000017941 */ /* 0x000fea0003800000 */
.L_x_42:
[----:B-----5:R-:W-:Y:S01]  /*36e0*/  LOP3.LUT R7, R7, 0xff, RZ, 0xc0, !PT ;  /* 0x000000ff07077812 */ /* 0x020fe200078ec0ff */
[----:B------:R-:W-:Y:S01]  /*36f0*/  BSSY B1, `(.L_x_44) ;  /* 0x0000013000017945 */ /* 0x000fe20003800000 */
[----:B------:R-:W-:Y:S02]  /*3700*/  IADD3 R37, P1, R35, 0x8, RZ ;  /* 0x0000000823257810 */ /* 0x000fe40007f3e0ff */
[----:B------:R-:W-:-:S03]  /*3710*/  F2FP.F16.E5M2.UNPACK_B R7, R7 ;  /* 0x00000007ff07723e */ /* 0x000fc600020004ff */
[----:B-1----:R-:W-:Y:S01]  /*3720*/  IMAD.X R31, RZ, RZ, R25, P1 ;  /* 0x000000ffff1f7224 */ /* 0x002fe200008e0619 */
[----:B------:R-:W-:Y:S01]  /*3730*/  ISETP.GE.AND P1, PT, R34, 0x9, PT ;  /* 0x000000092200780c */ /* 0x000fe20003f26270 */
[----:B------:R-:W-:Y:S02]  /*3740*/  HADD2.F32 R30, -RZ, R7.H0_H0 ;  /* 0x20000007ff1e7230 */ /* 0x000fe40000004100 */
[----:B------:R-:W-:Y:S01]  /*3750*/  IMAD R36, R31, UR6, RZ ;  /* 0x000000061f247c24 */ /* 0x000fe2000f8e02ff */
[----:B------:R-:W-:Y:S02]  /*3760*/  ISETP.LT.OR P5, PT, R33, 0x1, !P1 ;  /* 0x000000012100780c */ /* 0x000fe40004fa1670 */
[----:B------:R-:W-:Y:S01]  /*3770*/  FMUL R7, R30, R9 ;  /* 0x000000091e077220 */ /* 0x000fe20000400000 */
[----:B------:R-:W-:-:S04]  /*3780*/  IMAD.WIDE.U32 R30, R37, UR6, R26 ;  /* 0x00000006251e7c25 */ /* 0x000fc8000f8e001a */
[----:B------:R-:W-:Y:S01]  /*3790*/  FFMA R7, R142, R8, R7 ;  /* 0x000000088e077223 */ /* 0x000fe20000000007 */
[----:B------:R-:W-:Y:S01]  /*37a0*/  IMAD R37, R37, UR7, R36 ;  /* 0x0000000725257c24 */ /* 0x000fe2000f8e0224 */
[----:B------:R-:W-:-:S03]  /*37b0*/  IADD3 R30, P4, R30, UR10, RZ ;  /* 0x0000000a1e1e7c10 */ /* 0x000fc6000ff9e0ff */
[----:B------:R-:W-:Y:S02]  /*37c0*/  F2FP.SATFINITE.E5M2.F32.PACK_AB_MERGE_C R39, RZ, R7, RZ ;  /* 0x00000007ff27723e */ /* 0x000fe400048060ff */
[----:B------:R-:W-:Y:S02]  /*37d0*/  IADD3.X R31, R31, UR11, R37, P4, !PT ;  /* 0x0000000b1f1f7c10 */ /* 0x000fe4000a7fe425 */
[----:B------:R-:W-:Y:S01]  /*37e0*/  PRMT R7, RZ, 0x7610, R7 ;  /* 0x00007610ff077816 */ /* 0x000fe20000000007 */
[----:B------:R1:W-:Y:S01]  /*37f0*/  @!P2 STG.E.U8 desc[UR16][R16.64+0x1], R39 ;  /* 0x000001271000a986 */ /* 0x0003e2000c101110 */
[----:B------:R-:W-:Y:S05]  /*3800*/  @P5 BRA `(.L_x_45) ;  /* 0x0000000000045947 */ /* 0x000fea0003800000 */
[----:B------:R3:W5:Y:S02]  /*3810*/  LDG.E.U8 R7, desc[UR16][R30.64] ;  /* 0x000000101e077981 */ /* 0x000764000c1e1100 */
.L_x_45:
[----:B------:R-:W-:Y:S05]  /*3820*/  BSYNC B1 ;  /* 0x0000000000017941 */ /* 0x000fea0003800000 */
.L_x_44:
[----:B-----5:R-:W-:Y:S01]  /*3830*/  LOP3.LUT R7, R7, 0xff, RZ, 0xc0, !PT ;  /* 0x000000ff07077812 */ /* 0x020fe200078ec0ff */
[----:B------:R-:W-:Y:S01]  /*3840*/  BSSY B1, `(.L_x_46) ;  /* 0x000000b000017945 */ /* 0x000fe20003800000 */
[----:B------:R-:W-:Y:S02]  /*3850*/  ISETP.LT.OR P2, PT, R33, 0x2, !P1 ;  /* 0x000000022100780c */ /* 0x000fe40004f41670 */
[----:B------:R-:W-:-:S05]  /*3860*/  F2FP.F16.E5M2.UNPACK_B R7, R7 ;  /* 0x00000007ff07723e */ /* 0x000fca00020004ff */
[----:B------:R-:W-:Y:S01]  /*3870*/  HADD2.F32 R36, -RZ, R7.H0_H0 ;  /* 0x20000007ff247230 */ /* 0x000fe20000004100 */
[----:B------:R-:W-:-:S04]  /*3880*/  PRMT R7, RZ, 0x7610, R7 ;  /* 0x00007610ff077816 */ /* 0x000fc80000000007 */
[----:B------:R-:W-:-:S04]  /*3890*/  FMUL R36, R36, R9 ;  /* 0x0000000924247220 */ /* 0x000fc80000400000 */
[----:B------:R-:W-:-:S05]  /*38a0*/  FFMA R36, R145, R8, R36 ;  /* 0x0000000891247223 */ /* 0x000fca0000000024 */
[----:B------:R-:W-:-:S05]  /*38b0*/  F2FP.SATFINITE.E5M2.F32.PACK_AB_MERGE_C R37, RZ, R36, RZ ;  /* 0x00000024ff25723e */ /* 0x000fca00048060ff */
[----:B------:R4:W-:Y:S01]  /*38c0*/  @!P5 STG.E.U8 desc[UR16][R14.64], R37 ;  /* 0x000000250e00d986 */ /* 0x0009e2000c101110 */
[----:B------:R-:W-:Y:S05]  /*38d0*/  @P2 BRA `(.L_x_47) ;  /* 0x0000000000042947 */ /* 0x000fea0003800000 */
[----:B------:R0:W5:Y:S02]  /*38e0*/  LDG.E.U8 R7, desc[UR16][R30.64+0x1] ;  /* 0x000001101e077981 */ /* 0x000164000c1e1100 */
.L_x_47:
[----:B------:R-:W-:Y:S05]  /*38f0*/  BSYNC B1 ;  /* 0x0000000000017941 */ /* 0x000fea0003800000 */
.L_x_46:
[----:B-----5:R-:W-:Y:S01]  /*3900*/  LOP3.LUT R7, R7, 0xff, RZ, 0xc0, !PT ;  /* 0x000000ff07077812 */ /* 0x020fe200078ec0ff */
[----:B------:R-:W-:Y:S01]  /*3910*/  BSSY B1, `(.L_x_48) ;  /* 0x000000b000017945 */ /* 0x000fe20003800000 */
[----:B------:R-:W-:Y:S02]  /*3920*/  ISETP.LT.OR P4, PT, R33, 0x9, !P0 ;  /* 0x000000092100780c */ /* 0x000fe40004781670 */
[----:B------:R-:W-:-:S05]  /*3930*/  F2FP.F16.E5M2.UNPACK_B R7, R7 ;  /* 0x00000007ff07723e */ /* 0x000fca00020004ff */
[----:B------:R-:W-:-:S05]  /*3940*/  HADD2.F32 R36, -RZ, R7.H0_H0 ;  /* 0x20000007ff247230 */ /* 0x000fca0000004100 */
[----:B------:R-:W-:-:S04]  /*3950*/  FMUL R7, R36, R9 ;  /* 0x0000000924077220 */ /* 0x000fc80000400000 */
[----:B------:R-:W-:-:S05]  /*3960*/  FFMA R7, R140, R8, R7 ;  /* 0x000000088c077223 */ /* 0x000fca0000000007 */
[----:B----4-:R-:W-:Y:S02]  /*3970*/  F2FP.SATFINITE.E5M2.F32.PACK_AB_MERGE_C R37, RZ, R7, RZ ;  /* 0x00000007ff25723e */ /* 0x010fe400048060ff */
[----:B------:R-:W-:-:S03]  /*3980*/  PRMT R7, RZ, 0x7610, R7 ;  /* 0x00007610ff077816 */ /* 0x000fc60000000007 */
[----:B------:R4:W-:Y:S01]  /*3990*/  @!P2 STG.E.U8 desc[UR16][R14.64+0x1], R37 ;  /* 0x000001250e00a986 */ /* 0x0009e2000c101110 */
[----:B------:R-:W-:Y:S05]  /*39a0*/  @P4 BRA `(.L_x_49) ;  /* 0x0000000000044947 */ /* 0x000fea0003800000 */
[----:B------:R0:W5:Y:S02]  /*39b0*/  LDG.E.U8 R7, desc[UR16][R28.64+0x8] ;  /* 0x000008101c077981 */ /* 0x000164000c1e1100 */
.L_x_49:
[----:B------:R-:W-:Y:S05]  /*39c0*/  BSYNC B1 ;  /* 0x0000000000017941 */ /* 0x000fea0003800000 */
.L_x_48:
        /* <DEDUP_REMOVED lines=8> */
[----:B----4-:R-:W-:-:S05]  /*3a50*/  F2FP.SATFINITE.E5M2.F32.PACK_AB_MERGE_C R37, RZ, R36, RZ ;  /* 0x00000024ff25723e */ /* 0x010fca00048060ff */
[----:B------:R4:W-:Y:S01]  /*3a60*/  @!P4 STG.E.U8 desc[UR16][R16.64+0x8], R37 ;  /* 0x000008251000c986 */ /* 0x0009e2000c101110 */
[----:B------:R-:W-:Y:S05]  /*3a70*/  @P2 BRA `(.L_x_51) ;  /* 0x0000000000042947 */ /* 0x000fea0003800000 */
[----:B------:R0:W5:Y:S02]  /*3a80*/  LDG.E.U8 R7, desc[UR16][R28.64+0x9] ;  /* 0x000009101c077981 */ /* 0x000164000c1e1100 */
.L_x_51:
[----:B------:R-:W-:Y:S05]  /*3a90*/  BSYNC B1 ;  /* 0x0000000000017941 */ /* 0x000fea0003800000 */
.L_x_50:
        /* <DEDUP_REMOVED lines=12> */
.L_x_53:
[----:B------:R-:W-:Y:S05]  /*3b60*/  BSYNC B1 ;  /* 0x0000000000017941 */ /* 0x000fea0003800000 */
.L_x_52:
        /* <DEDUP_REMOVED lines=12> */
.L_x_55:
[----:B------:R-:W-:Y:S05]  /*3c30*/  BSYNC B1 ;  /* 0x0000000000017941 */ /* 0x000fea0003800000 */
.L_x_54:
        /* <DEDUP_REMOVED lines=12> */
.L_x_57:
[----:B------:R-:W-:Y:S05]  /*3d00*/  BSYNC B1 ;  /* 0x0000000000017941 */ /* 0x000fea0003800000 */
.L_x_56:
        /* <DEDUP_REMOVED lines=12> */
.L_x_59:
[----:B------:R-:W-:Y:S05]  /*3dd0*/  BSYNC B1 ;  /* 0x0000000000017941 */ /* 0x000fea0003800000 */
.L_x_58:
        /* <DEDUP_REMOVED lines=12> */
.L_x_61:
[----:B------:R-:W-:Y:S05]  /*3ea0*/  BSYNC B1 ;  /* 0x0000000000017941 */ /* 0x000fea0003800000 */
.L_x_60:
        /* <DEDUP_REMOVED lines=12> */
.L_x_63:
[----:B------:R-:W-:Y:S05]  /*3f70*/  BSYNC B1 ;  /* 0x0000000000017941 */ /* 0x000fea0003800000 */
.L_x_62:
        /* <DEDUP_REMOVED lines=12> */
.L_x_65:
[----:B------:R-:W-:Y:S05]  /*4040*/  BSYNC B1 ;  /* 0x0000000000017941 */ /* 0x000fea0003800000 */
.L_x_64:
        /* <DEDUP_REMOVED lines=12> */
.L_x_67:
[----:B------:R-:W-:Y:S05]  /*4110*/  BSYNC B1 ;  /* 0x0000000000017941 */ /* 0x000fea0003800000 */
.L_x_66:
        /* <DEDUP_REMOVED lines=12> */
.L_x_69:
[----:B------:R-:W-:Y:S05]  /*41e0*/  BSYNC B1 ;  /* 0x0000000000017941 */ /* 0x000fea0003800000 */
.L_x_68:
        /* <DEDUP_REMOVED lines=12> */
.L_x_71:
[----:B------:R-:W-:Y:S05]  /*42b0*/  BSYNC B1 ;  /* 0x0000000000017941 */ /* 0x000fea0003800000 */
.L_x_70:
        /* <DEDUP_REMOVED lines=12> */
.L_x_73:
[----:B------:R-:W-:Y:S05]  /*4380*/  BSYNC B1 ;  /* 0x0000000000017941 */ /* 0x000fea0003800000 */
.L_x_72:
        /* <DEDUP_REMOVED lines=12> */
.L_x_75:
[----:B------:R-:W-:Y:S05]  /*4450*/  BSYNC B1 ;  /* 0x0000000000017941 */ /* 0x000fea0003800000 */
.L_x_74:
        /* <DEDUP_REMOVED lines=12> */
.L_x_77:
[----:B------:R-:W-:Y:S05]  /*4520*/  BSYNC B1 ;  /* 0x0000000000017941 */ /* 0x000fea0003800000 */
.L_x_76:
        /* <DEDUP_REMOVED lines=12> */
.L_x_79:
[----:B------:R-:W-:Y:S05]  /*45f0*/  BSYNC B1 ;  /* 0x0000000000017941 */ /* 0x000fea0003800000 */
.L_x_78:
        /* <DEDUP_REMOVED lines=12> */
.L_x_81:
[----:B------:R-:W-:Y:S05]  /*46c0*/  BSYNC B1 ;  /* 0x0000000000017941 */ /* 0x000fea0003800000 */
.L_x_80:
        /* <DEDUP_REMOVED lines=12> */
.L_x_83:
[----:B------:R-:W-:Y:S05]  /*4790*/  BSYNC B1 ;  /* 0x0000000000017941 */ /* 0x000fea0003800000 */
.L_x_82:
        /* <DEDUP_REMOVED lines=12> */
.L_x_85:
[----:B------:R-:W-:Y:S05]  /*4860*/  BSYNC B1 ;  /* 0x0000000000017941 */ /* 0x000fea0003800000 */
.L_x_84:
        /* <DEDUP_REMOVED lines=12> */
.L_x_87:
[----:B------:R-:W-:Y:S05]  /*4930*/  BSYNC B1 ;  /* 0x0000000000017941 */ /* 0x000fea0003800000 */
.L_x_86:
        /* <DEDUP_REMOVED lines=12> */
.L_x_89:
[----:B------:R-:W-:Y:S05]  /*4a00*/  BSYNC B1 ;  /* 0x0000000000017941 */ /* 0x000fea0003800000 */
.L_x_88:
        /* <DEDUP_REMOVED lines=12> */
.L_x_91:
[----:B------:R-:W-:Y:S05]  /*4ad0*/  BSYNC B1 ;  /* 0x0000000000017941 */ /* 0x000fea0003800000 */
.L_x_90:
        /* <DEDUP_REMOVED lines=12> */
.L_x_93:
[----:B------:R-:W-:Y:S05]  /*4ba0*/  BSYNC B1 ;  /* 0x0000000000017941 */ /* 0x000fea0003800000 */
.L_x_92:
        /* <DEDUP_REMOVED lines=12> */
.L_x_95:
[----:B------:R-:W-:Y:S05]  /*4c70*/  BSYNC B1 ;  /* 0x0000000000017941 */ /* 0x000fea0003800000 */
.L_x_94:
        /* <DEDUP_REMOVED lines=12> */
.L_x_97:
[----:B------:R-:W-:Y:S05]  /*4d40*/  BSYNC B1 ;  /* 0x0000000000017941 */ /* 0x000fea0003800000 */
.L_x_96:
        /* <DEDUP_REMOVED lines=12> */
.L_x_99:
[----:B------:R-:W-:Y:S05]  /*4e10*/  BSYNC B1 ;  /* 0x0000000000017941 */ /* 0x000fea0003800000 */
.L_x_98:
[----:B-----5:R-:W-:Y:S01]  /*4e20*/  LOP3.LUT R7, R7, 0xff, RZ, 0xc0, !PT ;  /* 0x000000ff07077812 */ /* 0x020fe200078ec0ff */
[----:B------:R-:W-:Y:S01]  /*4e30*/  BSSY B1, `(.L_x_100) ;  /* 0x000000b000017945 */ /* 0x000fe20003800000 */
[----:B------:R-:W-:Y:S02]  /*4e40*/  ISETP.LT.OR P2, PT, R33, 0x39, !P1 ;  /* 0x000000392100780c */ /* 0x000fe40004f41670 */
[----:B------:R-:W-:-:S05]  /*4e50*/  F2FP.F16.E5M2.UNPACK_B R7, R7 ;  /* 0x00000007ff07723e */ /* 0x000fca00020004ff */
[----:B0-2---:R-:W-:-:S05]  /*4e60*/  HADD2.F32 R28, -RZ, R7.H0_H0 ;  /* 0x20000007ff1c7230 */ /* 0x005fca0000004100 */
[----:B------:R-:W-:-:S04]  /*4e70*/  FMUL R7, R28, R9 ;  /* 0x000000091c077220 */ /* 0x000fc80000400000 */
[----:B------:R-:W-:-:S05]  /*4e80*/  FFMA R7, R114, R8, R7 ;  /* 0x0000000872077223 */ /* 0x000fca0000000007 */
[----:B------:R-:W-:Y:S02]  /*4e90*/  F2FP.SATFINITE.E5M2.F32.PACK_AB_MERGE_C R29, RZ, R7, RZ ;  /* 0x00000007ff1d723e */ /* 0x000fe400048060ff */
[----:B------:R-:W-:-:S03]  /*4ea0*/  PRMT R7, RZ, 0x7610, R7 ;  /* 0x00007610ff077816 */ /* 0x000fc60000000007 */
[----:B------:R0:W-:Y:S01]  /*4eb0*/  @!P0 STG.E.U8 desc[UR16][R16.64+0x39], R29 ;  /* 0x0000391d10008986 */ /* 0x0001e2000c101110 */
[----:B------:R-:W-:Y:S05]  /*4ec0*/  @P2 BRA `(.L_x_101) ;  /* 0x0000000000042947 */ /* 0x000fea0003800000 */
[----:B------:R2:W5:Y:S02]  /*4ed0*/  LDG.E.U8 R7, desc[UR16][R30.64+0x38] ;  /* 0x000038101e077981 */ /* 0x000564000c1e1100 */
.L_x_101:
[----:B------:R-:W-:Y:S05]  /*4ee0*/  BSYNC B1 ;  /* 0x0000000000017941 */ /* 0x000fea0003800000 */
.L_x_100:
[----:B-----5:R-:W-:Y:S01]  /*4ef0*/  LOP3.LUT R7, R7, 0xff, RZ, 0xc0, !PT ;  /* 0x000000ff07077812 */ /* 0x020fe200078ec0ff */
[----:B------:R-:W-:Y:S01]  /*4f00*/  BSSY B1, `(.L_x_102) ;  /* 0x000000b000017945 */ /* 0x000fe20003800000 */
[----:B------:R-:W-:Y:S02]  /*4f10*/  ISETP.LT.OR P1, PT, R33, 0x3a, !P1 ;  /* 0x0000003a2100780c */ /* 0x000fe40004f21670 */
[----:B------:R-:W-:-:S05]  /*4f20*/  F2FP.F16.E5M2.UNPACK_B R7, R7 ;  /* 0x00000007ff07723e */ /* 0x000fca00020004ff */
[----:B01--4-:R-:W-:Y:S01]  /*4f30*/  HADD2.F32 R16, -RZ, R7.H0_H0 ;  /* 0x20000007ff107230 */ /* 0x013fe20000004100 */
[----:B------:R-:W-:-:S04]  /*4f40*/  PRMT R7, RZ, 0x7610, R7 ;  /* 0x00007610ff077816 */ /* 0x000fc80000000007 */
[----:B------:R-:W-:-:S04]  /*4f50*/  FMUL R16, R16, R9 ;  /* 0x0000000910107220 */ /* 0x000fc80000400000 */
[----:B------:R-:W-:-:S05]  /*4f60*/  FFMA R16, R117, R8, R16 ;  /* 0x0000000875107223 */ /* 0x000fca0000000010 */
[----:B------:R-:W-:-:S05]  /*4f70*/  F2FP.SATFINITE.E5M2.F32.PACK_AB_MERGE_C R17, RZ, R16, RZ ;  /* 0x00000010ff11723e */ /* 0x000fca00048060ff */
[----:B------:R0:W-:Y:S01]  /*4f80*/  @!P2 STG.E.U8 desc[UR16][R14.64+0x38], R17 ;  /* 0x000038110e00a986 */ /* 0x0001e2000c101110 */
[----:B------:R-:W-:Y:S05]  /*4f90*/  @P1 BRA `(.L_x_103) ;  /* 0x0000000000041947 */ /* 0x000fea0003800000 */
[----:B------:R1:W5:Y:S02]  /*4fa0*/  LDG.E.U8 R7, desc[UR16][R30.64+0x39] ;  /* 0x000039101e077981 */ /* 0x000364000c1e1100 */
.L_x_103:
[----:B------:R-:W-:Y:S05]  /*4fb0*/  BSYNC B1 ;  /* 0x0000000000017941 */ /* 0x000fea0003800000 */
.L_x_102:
[----:B-----5:R-:W-:Y:S01]  /*4fc0*/  LOP3.LUT R7, R7, 0xff, RZ, 0xc0, !PT ;  /* 0x000000ff07077812 */ /* 0x020fe200078ec0ff */
[----:B------:R-:W-:Y:S01]  /*4fd0*/  BSSY B1, `(.L_x_104) ;  /* 0x0000013000017945 */ /* 0x000fe20003800000 */
[----:B------:R-:W-:Y:S02]  /*4fe0*/  IADD3 R29, P0, R35, 0x80, RZ ;  /* 0x00000080231d7810 */ /* 0x000fe40007f1e0ff */
[----:B------:R-:W-:-:S03]  /*4ff0*/  F2FP.F16.E5M2.UNPACK_B R7, R7 ;  /* 0x00000007ff07723e */ /* 0x000fc600020004ff */
[----:B0-----:R-:W-:Y:S01]  /*5000*/  IMAD.X R17, RZ, RZ, R25, P0 ;  /* 0x000000ffff117224 */ /* 0x001fe200000e0619 */
        /* <DEDUP_REMOVED lines=9> */
[----:B-123--:R-:W-:Y:S02]  /*50a0*/  F2FP.SATFINITE.E5M2.F32.PACK_AB_MERGE_C R31, RZ, R7, RZ ;  /* 0x00000007ff1f723e */ /* 0x00efe400048060ff */
[----:B------:R-:W-:Y:S02]  /*50b0*/  IADD3.X R17, R17, UR11, R29, P2, !PT ;  /* 0x0000000b11117c10 */ /* 0x000fe400097fe41d */
[----:B------:R-:W-:Y:S01]  /*50c0*/  PRMT R7, RZ, 0x7610, R7 ;  /* 0x00007610ff077816 */ /* 0x000fe20000000007 */
[----:B------:R0:W-:Y:S01]  /*50d0*/  @!P1 STG.E.U8 desc[UR16][R14.64+0x39], R31 ;  /* 0x0000391f0e009986 */ /* 0x0001e2000c101110 */
[----:B------:R-:W-:Y:S05]  /*50e0*/  @P4 BRA `(.L_x_105) ;  /* 0x0000000000044947 */ /* 0x000fea0003800000 */
[----:B------:R1:W5:Y:S02]  /*50f0*/  LDG.E.U8 R7, desc[UR16][R16.64] ;  /* 0x0000001010077981 */ /* 0x000364000c1e1100 */
.L_x_105:
[----:B------:R-:W-:Y:S05]  /*5100*/  BSYNC B1 ;  /* 0x0000000000017941 */ /* 0x000fea0003800000 */
.L_x_104:
[----:B-----5:R-:W-:Y:S01]  /*5110*/  LOP3.LUT R7, R7, 0xff, RZ, 0xc0, !PT ;  /* 0x000000ff07077812 */ /* 0x020fe200078ec0ff */
[----:B------:R-:W-:Y:S01]  /*5120*/  BSSY B1, `(.L_x_106) ;  /* 0x000000b000017945 */ /* 0x000fe20003800000 */
[----:B------:R-:W-:Y:S02]  /*5130*/  ISETP.LT.OR P2, PT, R33, 0x2, !P0 ;  /* 0x000000022100780c */ /* 0x000fe40004741670 */
[----:B------:R-:W-:-:S05]  /*5140*/  F2FP.F16.E5M2.UNPACK_B R7, R7 ;  /* 0x00000007ff07723e */ /* 0x000fca00020004ff */
[----:B0-----:R-:W-:Y:S01]  /*5150*/  HADD2.F32 R14, -RZ, R7.H0_H0 ;  /* 0x20000007ff0e7230 */ /* 0x001fe20000004100 */
[----:B------:R-:W-:-:S04]  /*5160*/  PRMT R7, RZ, 0x7610, R7 ;  /* 0x00007610ff077816 */ /* 0x000fc80000000007 */
[----:B------:R-:W-:-:S04]  /*5170*/  FMUL R14, R14, R9 ;  /* 0x000000090e0e7220 */ /* 0x000fc80000400000 */
[----:B------:R-:W-:-:S05]  /*5180*/  FFMA R14, R115, R8, R14 ;  /* 0x00000008730e7223 */ /* 0x000fca000000000e */
[----:B------:R-:W-:-:S05]  /*5190*/  F2FP.SATFINITE.E5M2.F32.PACK_AB_MERGE_C R15, RZ, R14, RZ ;  /* 0x0000000eff0f723e */ /* 0x000fca00048060ff */
[----:B------:R0:W-:Y:S01]  /*51a0*/  @!P4 STG.E.U8 desc[UR16][R12.64], R15 ;  /* 0x0000000f0c00c986 */ /* 0x0001e2000c101110 */
[----:B------:R-:W-:Y:S05]  /*51b0*/  @P2 BRA `(.L_x_107) ;  /* 0x0000000000042947 */ /* 0x000fea0003800000 */
[----:B------:R2:W5:Y:S02]  /*51c0*/  LDG.E.U8 R7, desc[UR16][R16.64+0x1] ;  /* 0x0000011010077981 */ /* 0x000564000c1e1100 */
.L_x_107:
[----:B------:R-:W-:Y:S05]  /*51d0*/  BSYNC B1 ;  /* 0x0000000000017941 */ /* 0x000fea0003800000 */
.L_x_106:
[----:B-----5:R-:W-:Y:S01]  /*51e0*/  LOP3.LUT R7, R7, 0xff, RZ, 0xc0, !PT ;  /* 0x000000ff07077812 */ /* 0x020fe200078ec0ff */
[----:B------:R-:W-:Y:S01]  /*51f0*/  BSSY B1, `(.L_x_108) ;  /* 0x0000013000017945 */ /* 0x000fe20003800000 */
[----:B------:R-:W-:Y:S02]  /*5200*/  IADD3 R35, P1, R35, 0x88, RZ ;  /* 0x0000008823237810 */ /* 0x000fe40007f3e0ff */
[----:B------:R-:W-:-:S03]  /*5210*/  F2FP.F16.E5M2.UNPACK_B R7, R7 ;  /* 0x00000007ff07723e */ /* 0x000fc600020004ff */
[----:B------:R-:W-:Y:S01]  /*5220*/  IMAD.X R24, RZ, RZ, R25, P1 ;  /* 0x000000ffff187224 */ /* 0x000fe200008e0619 */
[----:B------:R-:W-:Y:S01]  /*5230*/  ISETP.GE.AND P1, PT, R34, 0x89, PT ;  /* 0x000000892200780c */ /* 0x000fe20003f26270 */
[----:B------:R-:W-:Y:S02]  /*5240*/  HADD2.F32 R14, -RZ, R7.H0_H0 ;  /* 0x20000007ff0e7230 */ /* 0x000fe40000004100 */
[----:B------:R-:W-:Y:S01]  /*5250*/  IMAD R24, R24, UR6, RZ ;  /* 0x0000000618187c24 */ /* 0x000fe2000f8e02ff */
[----:B------:R-:W-:Y:S01]  /*5260*/  ISETP.LT.OR P5, PT, R33, 0x1, !P1 ;  /* 0x000000012100780c */ /* 0x000fe20004fa1670 */
[----:B------:R-:W-:-:S04]  /*5270*/  IMAD.WIDE.U32 R26, R35, UR6, R26 ;  /* 0x00000006231a7c25 */ /* 0x000fc8000f8e001a */
[----:B------:R-:W-:Y:S01]  /*5280*/  FMUL R7, R14, R9 ;  /* 0x000000090e077220 */ /* 0x000fe20000400000 */
[----:B------:R-:W-:-:S03]  /*5290*/  IMAD R35, R35, UR7, R24 ;  /* 0x0000000723237c24 */ /* 0x000fc6000f8e0218 */
[----:B------:R-:W-:Y:S01]  /*52a0*/  FFMA R7, R110, R8, R7 ;  /* 0x000000086e077223 */ /* 0x000fe20000000007 */
[----:B------:R-:W-:-:S04]  /*52b0*/  IADD3 R14, P4, R26, UR10, RZ ;  /* 0x0000000a1a0e7c10 */ /* 0x000fc8000ff9e0ff */
[----:B------:R-:W-:Y:S02]  /*52c0*/  F2FP.SATFINITE.E5M2.F32.PACK_AB_MERGE_C R25, RZ, R7, RZ ;  /* 0x00000007ff19723e */ /* 0x000fe400048060ff */
[----:B0-----:R-:W-:Y:S02]  /*52d0*/  IADD3.X R15, R27, UR11, R35, P4, !PT ;  /* 0x0000000b1b0f7c10 */ /* 0x001fe4000a7fe423 */
[----:B------:R-:W-:Y:S01]  /*52e0*/  PRMT R7, RZ, 0x7610, R7 ;  /* 0x00007610ff077816 */ /* 0x000fe20000000007 */
[----:B------:R0:W-:Y:S01]  /*52f0*/  @!P2 STG.E.U8 desc[UR16][R12.64+0x1], R25 ;  /* 0x000001190c00a986 */ /* 0x0001e2000c101110 */
[----:B------:R-:W-:Y:S05]  /*5300*/  @P5 BRA `(.L_x_109) ;  /* 0x0000000000045947 */ /* 0x000fea0003800000 */
[----:B------:R3:W5:Y:S02]  /*5310*/  LDG.E.U8 R7, desc[UR16][R14.64] ;  /* 0x000000100e077981 */ /* 0x000764000c1e1100 */
.L_x_109:
[----:B------:R-:W-:Y:S05]  /*5320*/  BSYNC B1 ;  /* 0x0000000000017941 */ /* 0x000fea0003800000 */
.L_x_108:
        /* <DEDUP_REMOVED lines=8> */
[----:B0-----:R-:W-:-:S05]  /*53b0*/  F2FP.SATFINITE.E5M2.F32.PACK_AB_MERGE_C R25, RZ, R24, RZ ;  /* 0x00000018ff19723e */ /* 0x001fca00048060ff */
[----:B------:R0:W-:Y:S01]  /*53c0*/  @!P5 STG.E.U8 desc[UR16][R10.64], R25 ;  /* 0x000000190a00d986 */ /* 0x0001e2000c101110 */
[----:B------:R-:W-:Y:S05]  /*53d0*/  @P2 BRA `(.L_x_111) ;  /* 0x0000000000042947 */ /* 0x000fea0003800000 */
[----:B------:R4:W5:Y:S02]  /*53e0*/  LDG.E.U8 R7, desc[UR16][R14.64+0x1] ;  /* 0x000001100e077981 */ /* 0x000964000c1e1100 */
.L_x_111:
[----:B------:R-:W-:Y:S05]  /*53f0*/  BSYNC B1 ;  /* 0x0000000000017941 */ /* 0x000fea0003800000 */
.L_x_110:
[----:B-----5:R-:W-:Y:S01]  /*5400*/  LOP3.LUT R7, R7, 0xff, RZ, 0xc0, !PT ;  /* 0x000000ff07077812 */ /* 0x020fe200078ec0ff */
[----:B------:R-:W-:Y:S01]  /*5410*/  BSSY B1, `(.L_x_112) ;  /* 0x000000b000017945 */ /* 0x000fe20003800000 */
[----:B------:R-:W-:Y:S02]  /*5420*/  ISETP.LT.OR P4, PT, R33, 0x9, !P0 ;  /* 0x000000092100780c */ /* 0x000fe40004781670 */
[----:B------:R-:W-:-:S05]  /*5430*/  F2FP.F16.E5M2.UNPACK_B R7, R7 ;  /* 0x00000007ff07723e */ /* 0x000fca00020004ff */
[----:B------:R-:W-:-:S05]  /*5440*/  HADD2.F32 R24, -RZ, R7.H0_H0 ;  /* 0x20000007ff187230 */ /* 0x000fca0000004100 */
[----:B------:R-:W-:-:S04]  /*5450*/  FMUL R7, R24, R9 ;  /* 0x0000000918077220 */ /* 0x000fc80000400000 */
[----:B------:R-:W-:-:S05]  /*5460*/  FFMA R7, R108, R8, R7 ;  /* 0x000000086c077223 */ /* 0x000fca0000000007 */
[----:B0-----:R-:W-:Y:S02]  /*5470*/  F2FP.SATFINITE.E5M2.F32.PACK_AB_MERGE_C R25, RZ, R7, RZ ;  /* 0x00000007ff19723e */ /* 0x001fe400048060ff */
[----:B------:R-:W-:-:S03]  /*5480*/  PRMT R7, RZ, 0x7610, R7 ;  /* 0x00007610ff077816 */ /* 0x000fc60000000007 */
[----:B------:R0:W-:Y:S01]  /*5490*/  @!P2 STG.E.U8 desc[UR16][R10.64+0x1], R25 ;  /* 0x000001190a00a986 */ /* 0x0001e2000c101110 */
[----:B------:R-:W-:Y:S05]  /*54a0*/  @P4 BRA `(.L_x_113) ;  /* 0x0000000000044947 */ /* 0x000fea0003800000 */
[----:B------:R0:W5:Y:S02]  /*54b0*/  LDG.E.U8 R7, desc[UR16][R16.64+0x8] ;  /* 0x0000081010077981 */ /* 0x000164000c1e1100 */
.L_x_113:
[----:B------:R-:W-:Y:S05]  /*54c0*/  BSYNC B1 ;  /* 0x0000000000017941 */ /* 0x000fea0003800000 */
.L_x_112:
        /* <DEDUP_REMOVED lines=12> */
.L_x_115:
[----:B------:R-:W-:Y:S05]  /*5590*/  BSYNC B1 ;  /* 0x0000000000017941 */ /* 0x000fea0003800000 */
.L_x_114:
        /* <DEDUP_REMOVED lines=12> */
.L_x_117:
[----:B------:R-:W-:Y:S05]  /*5660*/  BSYNC B1 ;  /* 0x0000000000017941 */ /* 0x000fea0003800000 */
.L_x_116:
        /* <DEDUP_REMOVED lines=12> */
.L_x_119:
[----:B------:R-:W-:Y:S05]  /*5730*/  BSYNC B1 ;  /* 0x0000000000017941 */ /* 0x000fea0003800000 */
.L_x_118:
        /* <DEDUP_REMOVED lines=12> */
.L_x_121:
[----:B------:R-:W-:Y:S05]  /*5800*/  BSYNC B1 ;  /* 0x0000000000017941 */ /* 0x000fea0003800000 */
.L_x_120:
        /* <DEDUP_REMOVED lines=12> */
.L_x_123:
[----:B------:R-:W-:Y:S05]  /*58d0*/  BSYNC B1 ;  /* 0x0000000000017941 */ /* 0x000fea0003800000 */
.L_x_122:
        /* <DEDUP_REMOVED lines=12> */
.L_x_125:
[----:B------:R-:W-:Y:S05]  /*59a0*/  BSYNC B1 ;  /* 0x0000000000017941 */ /* 0x000fea0003800000 */
.L_x_124:
        /* <DEDUP_REMOVED lines=12> */
.L_x_127:
[----:B------:R-:W-:Y:S05]  /*5a70*/  BSYNC B1 ;  /* 0x0000000000017941 */ /* 0x000fea0003800000 */
.L_x_126:
        /* <DEDUP_REMOVED lines=12> */
.L_x_129:
[----:B------:R-:W-:Y:S05]  /*5b40*/  BSYNC B1 ;  /* 0x0000000000017941 */ /* 0x000fea0003800000 */
.L_x_128:
        /* <DEDUP_REMOVED lines=12> */
.L_x_131:
[----:B------:R-:W-:Y:S05]  /*5c10*/  BSYNC B1 ;  /* 0x0000000000017941 */ /* 0x000fea0003800000 */
.L_x_130:
        /* <DEDUP_REMOVED lines=12> */
.L_x_133:
[----:B------:R-:W-:Y:S05]  /*5ce0*/  BSYNC B1 ;  /* 0x0000000000017941 */ /* 0x000fea0003800000 */
.L_x_132:
        /* <DEDUP_REMOVED lines=12> */
.L_x_135:
[----:B------:R-:W-:Y:S05]  /*5db0*/  BSYNC B1 ;  /* 0x0000000000017941 */ /* 0x000fea0003800000 */
.L_x_134:
        /* <DEDUP_REMOVED lines=12> */
.L_x_137:
[----:B------:R-:W-:Y:S05]  /*5e80*/  BSYNC B1 ;  /* 0x0000000000017941 */ /* 0x000fea0003800000 */
.L_x_136:
        /* <DEDUP_REMOVED lines=12> */
.L_x_139:
[----:B------:R-:W-:Y:S05]  /*5f50*/  BSYNC B1 ;  /* 0x0000000000017941 */ /* 0x000fea0003800000 */
.L_x_138:
        /* <DEDUP_REMOVED lines=12> */
.L_x_141:
[----:B------:R-:W-:Y:S05]  /*6020*/  BSYNC B1 ;  /* 0x0000000000017941 */ /* 0x000fea0003800000 */
.L_x_140:
        /* <DEDUP_REMOVED lines=12> */
.L_x_143:
[----:B------:R-:W-:Y:S05]  /*60f0*/  BSYNC B1 ;  /* 0x0000000000017941 */ /* 0x000fea0003800000 */
.L_x_142:
        /* <DEDUP_REMOVED lines=12> */
.L_x_145:
[----:B------:R-:W-:Y:S05]  /*61c0*/  BSYNC B1 ;  /* 0x0000000000017941 */ /* 0x000fea0003800000 */
.L_x_144:
        /* <DEDUP_REMOVED lines=12> */
.L_x_147:
[----:B------:R-:W-:Y:S05]  /*6290*/  BSYNC B1 ;  /* 0x0000000000017941 */ /* 0x000fea0003800000 */
.L_x_146:
        /* <DEDUP_REMOVED lines=12> */
.L_x_149:
[----:B------:R-:W-:Y:S05]  /*6360*/  BSYNC B1 ;  /* 0x0000000000017941 */ /* 0x000fea0003800000 */
.L_x_148:
        /* <DEDUP_REMOVED lines=12> */
.L_x_151:
[----:B------:R-:W-:Y:S05]  /*6430*/  BSYNC B1 ;  /* 0x0000000000017941 */ /* 0x000fea0003800000 */
.L_x_150:
        /* <DEDUP_REMOVED lines=12> */
.L_x_153:
[----:B------:R-:W-:Y:S05]  /*6500*/  BSYNC B1 ;  /* 0x0000000000017941 */ /* 0x000fea0003800000 */
.L_x_152:
        /* <DEDUP_REMOVED lines=12> */
.L_x_155:
[----:B------:R-:W-:Y:S05]  /*65d0*/  BSYNC B1 ;  /* 0x0000000000017941 */ /* 0x000fea0003800000 */
.L_x_154:
        /* <DEDUP_REMOVED lines=12> */
.L_x_157:
[----:B------:R-:W-:Y:S05]  /*66a0*/  BSYNC B1 ;  /* 0x0000000000017941 */ /* 0x000fea0003800000 */
.L_x_156:
        /* <DEDUP_REMOVED lines=12> */
.L_x_159:
[----:B------:R-:W-:Y:S05]  /*6770*/  BSYNC B1 ;  /* 0x0000000000017941 */ /* 0x000fea0003800000 */
.L_x_158:
        /* <DEDUP_REMOVED lines=12> */
.L_x_161:
[----:B------:R-:W-:Y:S05]  /*6840*/  BSYNC B1 ;  /* 0x0000000000017941 */ /* 0x000fea0003800000 */
.L_x_160:
        /* <DEDUP_REMOVED lines=12> */
.L_x_163:
[----:B------:R-:W-:Y:S05]  /*6910*/  BSYNC B1 ;  /* 0x0000000000017941 */ /* 0x000fea0003800000 */
.L_x_162:
[----:B-----5:R-:W-:Y:S01]  /*6920*/  LOP3.LUT R7, R7, 0xff, RZ, 0xc0, !PT ;  /* 0x000000ff07077812 */ /* 0x020fe200078ec0ff */
[----:B------:R-:W-:Y:S01]  /*6930*/  BSSY B1, `(.L_x_164) ;  /* 0x000000b000017945 */ /* 0x000fe20003800000 */
[----:B------:R-:W-:Y:S02]  /*6940*/  ISETP.LT.OR P2, PT, R33, 0x39, !P1 ;  /* 0x000000392100780c */ /* 0x000fe40004f41670 */
[----:B------:R-:W-:-:S05]  /*6950*/  F2FP.F16.E5M2.UNPACK_B R7, R7 ;  /* 0x00000007ff07723e */ /* 0x000fca00020004ff */
[----:B012---:R-:W-:-:S05]  /*6960*/  HADD2.F32 R16, -RZ, R7.H0_H0 ;  /* 0x20000007ff107230 */ /* 0x007fca0000004100 */
[----:B------:R-:W-:-:S04]  /*6970*/  FMUL R7, R16, R9 ;  /* 0x0000000910077220 */ /* 0x000fc80000400000 */
[----:B------:R-:W-:-:S05]  /*6980*/  FFMA R7, R18, R8, R7 ;  /* 0x0000000812077223 */ /* 0x000fca0000000007 */
[----:B------:R-:W-:Y:S02]  /*6990*/  F2FP.SATFINITE.E5M2.F32.PACK_AB_MERGE_C R17, RZ, R7, RZ ;  /* 0x00000007ff11723e */ /* 0x000fe400048060ff */
[----:B------:R-:W-:-:S03]  /*69a0*/  PRMT R7, RZ, 0x7610, R7 ;  /* 0x00007610ff077816 */ /* 0x000fc60000000007 */
[----:B------:R0:W-:Y:S01]  /*69b0*/  @!P0 STG.E.U8 desc[UR16][R12.64+0x39], R17 ;  /* 0x000039110c008986 */ /* 0x0001e2000c101110 */
[----:B------:R-:W-:Y:S05]  /*69c0*/  @P2 BRA `(.L_x_165) ;  /* 0x0000000000042947 */ /* 0x000fea0003800000 */
[----:B------:R1:W5:Y:S02]  /*69d0*/  LDG.E.U8 R7, desc[UR16][R14.64+0x38] ;  /* 0x000038100e077981 */ /* 0x000364000c1e1100 */
.L_x_165:
[----:B------:R-:W-:Y:S05]  /*69e0*/  BSYNC B1 ;  /* 0x0000000000017941 */ /* 0x000fea0003800000 */
.L_x_164:
        /* <DEDUP_REMOVED lines=12> */
.L_x_167:
[----:B------:R-:W-:Y:S05]  /*6ab0*/  BSYNC B1 ;  /* 0x0000000000017941 */ /* 0x000fea0003800000 */
.L_x_166:
[----:B------:R-:W-:Y:S05]  /*6ac0*/  @P1 BRA `(.L_x_168) ;  /* 0x0000001000301947 */ /* 0x000fea0003800000 */
[----:B-----5:R-:W-:-:S04]  /*6ad0*/  LOP3.LUT R7, R7, 0xff, RZ, 0xc0, !PT ;  /* 0x000000ff07077812 */ /* 0x020fc800078ec0ff */
[----:B------:R-:W-:-:S05]  /*6ae0*/  F2FP.F16.E5M2.UNPACK_B R7, R7 ;  /* 0x00000007ff07723e */ /* 0x000fca00020004ff */
[----:B------:R-:W-:-:S05]  /*6af0*/  HADD2.F32 R12, -RZ, R7.H0_H0 ;  /* 0x20000007ff0c7230 */ /* 0x000fca0000004100 */
[----:B------:R-:W-:-:S04]  /*6b00*/  FMUL R7, R12, R9 ;  /* 0x000000090c077220 */ /* 0x000fc80000400000 */
[----:B------:R-:W-:-:S05]  /*6b10*/  FFMA R7, R20, R8, R7 ;  /* 0x0000000814077223 */ /* 0x000fca0000000007 */
[----:B------:R-:W-:-:S05]  /*6b20*/  F2FP.SATFINITE.E5M2.F32.PACK_AB_MERGE_C R7, RZ, R7, RZ ;  /* 0x00000007ff07723e */ /* 0x000fca00048060ff */
[----:B------:R0:W-:Y:S01]  /*6b30*/  STG.E.U8 desc[UR16][R10.64+0x39], R7 ;  /* 0x000039070a007986 */ /* 0x0001e2000c101110 */
[----:B------:R-:W-:Y:S05]  /*6b40*/  BRA `(.L_x_168) ;  /* 0x0000001000107947 */ /* 0x000fea0003800000 */
.L_x_39:
[C---:B------:R-:W-:Y:S01]  /*6b50*/  ISETP.GE.AND P0, PT, R34.reuse, 0x1, PT ;  /* 0x000000012200780c */ /* 0x040fe20003f06270 */
[-C--:B--2---:R-:W-:Y:S01]  /*6b60*/  FMUL R147, R147, R8.reuse ;  /* 0x0000000893937220 */ /* 0x084fe20000400000 */
[----:B------:R-:W-:Y:S01]  /*6b70*/  ISETP.GE.AND P2, PT, R34, 0x9, PT ;  /* 0x000000092200780c */ /* 0x000fe20003f46270 */
[-C--:B------:R-:W-:Y:S01]  /*6b80*/  FMUL R142, R142, R8.reuse ;  /* 0x000000088e8e7220 */ /* 0x080fe20000400000 */
[----:B------:R-:W-:Y:S01]  /*6b90*/  ISETP.LT.OR P1, PT, R33, 0x1, !P0 ;  /* 0x000000012100780c */ /* 0x000fe20004721670 */
[-C--:B------:R-:W-:Y:S01]  /*6ba0*/  FMUL R145, R145, R8.reuse ;  /* 0x0000000891917220 */ /* 0x080fe20000400000 */
[----:B------:R-:W-:Y:S01]  /*6bb0*/  F2FP.SATFINITE.E5M2.F32.PACK_AB_MERGE_C R147, RZ, R147, RZ ;  /* 0x00000093ff93723e */ /* 0x000fe200048060ff */
[-C--:B------:R-:W-:Y:S01]  /*6bc0*/  FMUL R140, R140, R8.reuse ;  /* 0x000000088c8c7220 */ /* 0x080fe20000400000 */
[----:B------:R-:W-:Y:S01]  /*6bd0*/  ISETP.LT.OR P4, PT, R33, 0x2, !P0 ;  /* 0x000000022100780c */ /* 0x000fe20004781670 */
[-C--:B------:R-:W-:Y:S01]  /*6be0*/  FMUL R143, R143, R8.reuse ;  /* 0x000000088f8f7220 */ /* 0x080fe20000400000 */
[C---:B------:R-:W-:Y:S01]  /*6bf0*/  ISETP.LT.OR P5, PT, R33.reuse, 0x1, !P2 ;  /* 0x000000012100780c */ /* 0x040fe200057a1670 */
[-C--:B------:R-:W-:Y:S01]  /*6c00*/  FMUL R138, R138, R8.reuse ;  /* 0x000000088a8a7220 */ /* 0x080fe20000400000 */
[----:B------:R-:W-:Y:S01]  /*6c10*/  ISETP.LT.OR P6, PT, R33, 0x2, !P2 ;  /* 0x000000022100780c */ /* 0x000fe200057c1670 */
[----:B------:R-:W-:Y:S01]  /*6c20*/  FMUL R141, R141, R8 ;  /* 0x000000088d8d7220 */ /* 0x000fe20000400000 */
[----:B------:R-:W-:Y:S01]  /*6c30*/  F2FP.SATFINITE.E5M2.F32.PACK_AB_MERGE_C R7, RZ, R142, RZ ;  /* 0x0000008eff07723e */ /* 0x000fe200048060ff */
[-C--:B------:R-:W-:Y:S01]  /*6c40*/  FMUL R136, R136, R8.reuse ;  /* 0x0000000888887220 */ /* 0x080fe20000400000 */
[----:B------:R-:W-:Y:S01]  /*6c50*/  F2FP.SATFINITE.E5M2.F32.PACK_AB_MERGE_C R145, RZ, R145, RZ ;  /* 0x00000091ff91723e */ /* 0x000fe200048060ff */
[----:B------:R-:W-:Y:S01]  /*6c60*/  @!P1 STG.E.U8 desc[UR16][R16.64], R147 ;  /* 0x0000009310009986 */ /* 0x000fe2000c101110 */
[----:B------:R-:W-:Y:S01]  /*6c70*/  ISETP.LT.OR P1, PT, R33, 0x9, !P0 ;  /* 0x000000092100780c */ /* 0x000fe20004721670 */
[----:B------:R-:W-:Y:S01]  /*6c80*/  FMUL R139, R139, R8 ;  /* 0x000000088b8b7220 */ /* 0x000fe20000400000 */
[----:B------:R-:W-:Y:S01]  /*6c90*/  F2FP.SATFINITE.E5M2.F32.PACK_AB_MERGE_C R25, RZ, R140, RZ ;  /* 0x0000008cff19723e */ /* 0x000fe200048060ff */
[----:B------:R0:W-:Y:S01]  /*6ca0*/  @!P4 STG.E.U8 desc[UR16][R16.64+0x1], R7 ;  /* 0x000001071000c986 */ /* 0x0001e2000c101110 */
[----:B------:R-:W-:Y:S01]  /*6cb0*/  F2FP.SATFINITE.E5M2.F32.PACK_AB_MERGE_C R143, RZ, R143, RZ ;  /* 0x0000008fff8f723e */ /* 0x000fe200048060ff */
[-C--:B------:R-:W-:Y:S01]  /*6cc0*/  FMUL R134, R134, R8.reuse ;  /* 0x0000000886867220 */ /* 0x080fe20000400000 */
[C---:B------:R-:W-:Y:S01]  /*6cd0*/  ISETP.LT.OR P4, PT, R33.reuse, 0xa, !P0 ;  /* 0x0000000a2100780c */ /* 0x040fe20004781670 */
[----:B------:R-:W-:Y:S01]  /*6ce0*/  @!P5 STG.E.U8 desc[UR16][R14.64], R145 ;  /* 0x000000910e00d986 */ /* 0x000fe2000c101110 */
[----:B------:R-:W-:Y:S01]  /*6cf0*/  ISETP.LT.OR P5, PT, R33, 0x9, !P2 ;  /* 0x000000092100780c */ /* 0x000fe200057a1670 */
[-C--:B------:R-:W-:Y:S01]  /*6d00*/  FMUL R137, R137, R8.reuse ;  /* 0x0000000889897220 */ /* 0x080fe20000400000 */
[----:B------:R-:W-:Y:S01]  /*6d10*/  F2FP.SATFINITE.E5M2.F32.PACK_AB_MERGE_C R141, RZ, R141, RZ ;  /* 0x0000008dff8d723e */ /* 0x000fe200048060ff */
[----:B------:R1:W-:Y:S01]  /*6d20*/  @!P6 STG.E.U8 desc[UR16][R14.64+0x1], R25 ;  /* 0x000001190e00e986 */ /* 0x0003e2000c101110 */
[C---:B------:R-:W-:Y:S01]  /*6d30*/  ISETP.LT.OR P6, PT, R33.reuse, 0xa, !P2 ;  /* 0x0000000a2100780c */ /* 0x040fe200057c1670 */
[-C--:B------:R-:W-:Y:S01]  /*6d40*/  FMUL R132, R132, R8.reuse ;  /* 0x0000000884847220 */ /* 0x080fe20000400000 */
[----:B------:R-:W-:Y:S01]  /*6d50*/  F2FP.SATFINITE.E5M2.F32.PACK_AB_MERGE_C R139, RZ, R139, RZ ;  /* 0x0000008bff8b723e */ /* 0x000fe200048060ff */
[----:B------:R-:W-:Y:S01]  /*6d60*/  @!P1 STG.E.U8 desc[UR16][R16.64+0x8], R143 ;  /* 0x0000088f10009986 */ /* 0x000fe2000c101110 */
[----:B------:R-:W-:Y:S01]  /*6d70*/  ISETP.LT.OR P1, PT, R33, 0x11, !P0 ;  /* 0x000000112100780c */ /* 0x000fe20004721670 */
[----:B------:R-:W-:Y:S01]  /*6d80*/  FMUL R135, R135, R8 ;  /* 0x0000000887877220 */ /* 0x000fe20000400000 */
[----:B0-----:R-:W-:Y:S01]  /*6d90*/  F2FP.SATFINITE.E5M2.F32.PACK_AB_MERGE_C R7, RZ, R138, RZ ;  /* 0x0000008aff07723e */ /* 0x001fe200048060ff */
[-C--:B------:R-:W-:Y:S01]  /*6da0*/  FMUL R130, R130, R8.reuse ;  /* 0x0000000882827220 */ /* 0x080fe20000400000 */
[----:B------:R-:W-:Y:S01]  /*6db0*/  F2FP.SATFINITE.E5M2.F32.PACK_AB_MERGE_C R137, RZ, R137, RZ ;  /* 0x00000089ff89723e */ /* 0x000fe200048060ff */
[----:B------:R-:W-:Y:S01]  /*6dc0*/  FMUL R133, R133, R8 ;  /* 0x0000000885857220 */ /* 0x000fe20000400000 */
[----:B------:R-:W-:Y:S01]  /*6dd0*/  F2FP.SATFINITE.E5M2.F32.PACK_AB_MERGE_C R135, RZ, R135, RZ ;  /* 0x00000087ff87723e */ /* 0x000fe200048060ff */
[----:B------:R0:W-:Y:S01]  /*6de0*/  @!P4 STG.E.U8 desc[UR16][R16.64+0x9], R7 ;  /* 0x000009071000c986 */ /* 0x0001e2000c101110 */
[----:B-1----:R-:W-:Y:S01]  /*6df0*/  F2FP.SATFINITE.E5M2.F32.PACK_AB_MERGE_C R25, RZ, R136, RZ ;  /* 0x00000088ff19723e */ /* 0x002fe200048060ff */
        /* <DEDUP_REMOVED lines=15> */
[-C--:B------:R-:W-:Y:S01]  /*6ef0*/  FMUL R127, R127, R8.reuse ;  /* 0x000000087f7f7220 */ /* 0x080fe20000400000 */
[----:B------:R-:W-:Y:S01]  /*6f00*/  FMUL R122, R122, R8 ;  /* 0x000000087a7a7220 */ /* 0x000fe20000400000 */
[----:B------:R-:W-:Y:S01]  /*6f10*/  F2FP.SATFINITE.E5M2.F32.PACK_AB_MERGE_C R129, RZ, R129, RZ ;  /* 0x00000081ff81723e */ /* 0x000fe200048060ff */
[----:B------:R0:W-:Y:S01]  /*6f20*/  @!P4 STG.E.U8 desc[UR16][R16.64+0x11], R7 ;  /* 0x000011071000c986 */ /* 0x0001e2000c101110 */
[----:B-1----:R-:W-:Y:S01]  /*6f30*/  F2FP.SATFINITE.E5M2.F32.PACK_AB_MERGE_C R25, RZ, R132, RZ ;  /* 0x00000084ff19723e */ /* 0x002fe200048060ff */
[-C--:B------:R-:W-:Y:S01]  /*6f40*/  FMUL R125, R125, R8.reuse ;  /* 0x000000087d7d7220 */ /* 0x080fe20000400000 */
[C---:B------:R-:W-:Y:S01]  /*6f50*/  ISETP.LT.OR P4, PT, R33.reuse, 0x1a, !P0 ;  /* 0x0000001a2100780c */ /* 0x040fe20004781670 */
[----:B------:R-:W-:Y:S01]  /*6f60*/  @!P5 STG.E.U8 desc[UR16][R14.64+0x10], R137 ;  /* 0x000010890e00d986 */ /* 0x000fe2000c101110 */
[C---:B------:R-:W-:Y:S01]  /*6f70*/  ISETP.LT.OR P5, PT, R33.reuse, 0x19, !P2 ;  /* 0x000000192100780c */ /* 0x040fe200057a1670 */
[-C--:B------:R-:W-:Y:S01]  /*6f80*/  FMUL R120, R120, R8.reuse ;  /* 0x0000000878787220 */ /* 0x080fe20000400000 */
[----:B------:R-:W-:Y:S01]  /*6f90*/  F2FP.SATFINITE.E5M2.F32.PACK_AB_MERGE_C R127, RZ, R127, RZ ;  /* 0x0000007fff7f723e */ /* 0x000fe200048060ff */
[----:B------:R1:W-:Y:S01]  /*6fa0*/  @!P6 STG.E.U8 desc[UR16][R14.64+0x11], R25 ;  /* 0x000011190e00e986 */ /* 0x0003e2000c101110 */
[----:B------:R-:W-:Y:S01]  /*6fb0*/  ISETP.LT.OR P6, PT, R33, 0x1a, !P2 ;  /* 0x0000001a2100780c */ /* 0x000fe200057c1670 */
        /* <DEDUP_REMOVED lines=8> */
[-C--:B------:R-:W-:Y:S01]  /*7040*/  FMUL R116, R116, R8.reuse ;  /* 0x0000000874747220 */ /* 0x080fe20000400000 */
[----:B------:R-:W-:Y:S01]  /*7050*/  FMUL R114, R114, R8 ;  /* 0x0000000872727220 */ /* 0x000fe20000400000 */
[----:B-1----:R-:W-:Y:S01]  /*7060*/  F2FP.SATFINITE.E5M2.F32.PACK_AB_MERGE_C R25, RZ, R128, RZ ;  /* 0x00000080ff19723e */ /* 0x002fe200048060ff */
[----:B------:R0:W-:Y:S01]  /*7070*/  @!P4 STG.E.U8 desc[UR16][R16.64+0x19], R7 ;  /* 0x000019071000c986 */ /* 0x0001e2000c101110 */
[----:B------:R-:W-:Y:S01]  /*7080*/  ISETP.LT.OR P4, PT, R33, 0x22, !P0 ;  /* 0x000000222100780c */ /* 0x000fe20004781670 */
[-C--:B------:R-:W-:Y:S01]  /*7090*/  FMUL R119, R119, R8.reuse ;  /* 0x0000000877777220 */ /* 0x080fe20000400000 */
[----:B------:R-:W-:Y:S01]  /*70a0*/  F2FP.SATFINITE.E5M2.F32.PACK_AB_MERGE_C R121, RZ, R121, RZ ;  /* 0x00000079ff79723e */ /* 0x000fe200048060ff */
[----:B------:R-:W-:Y:S01]  /*70b0*/  @!P5 STG.E.U8 desc[UR16][R14.64+0x18], R133 ;  /* 0x000018850e00d986 */ /* 0x000fe2000c101110 */
[----:B------:R-:W-:Y:S01]  /*70c0*/  ISETP.LT.OR P5, PT, R33, 0x21, !P2 ;  /* 0x000000212100780c */ /* 0x000fe200057a1670 */
[----:B------:R-:W-:Y:S01]  /*70d0*/  FMUL R117, R117, R8 ;  /* 0x0000000875757220 */ /* 0x000fe20000400000 */
[----:B------:R-:W-:Y:S01]  /*70e0*/  F2FP.SATFINITE.E5M2.F32.PACK_AB_MERGE_C R27, RZ, R114, RZ ;  /* 0x00000072ff1b723e */ /* 0x000fe200048060ff */
[----:B------:R1:W-:Y:S01]  /*70f0*/  @!P6 STG.E.U8 desc[UR16][R14.64+0x19], R25 ;  /* 0x000019190e00e986 */ /* 0x0003e2000c101110 */
[----:B------:R-:W-:Y:S01]  /*7100*/  ISETP.LT.OR P6, PT, R33, 0x22, !P2 ;  /* 0x000000222100780c */ /* 0x000fe200057c1670 */
[-C--:B------:R-:W-:Y:S01]  /*7110*/  FMUL R112, R112, R8.reuse ;  /* 0x0000000870707220 */ /* 0x080fe20000400000 */
[-C--:B------:R-:W-:Y:S01]  /*7120*/  FMUL R115, R115, R8.reuse ;  /* 0x0000000873737220 */ /* 0x080fe20000400000 */
        /* <DEDUP_REMOVED lines=39> */
[-C--:B------:R-:W-:Y:S01]  /*73a0*/  FMUL R103, R103, R8.reuse ;  /* 0x0000000867677220 */ /* 0x080fe20000400000 */
[----:B------:R-:W-:Y:S01]  /*73b0*/  @!P1 STG.E.U8 desc[UR16][R16.64+0x30], R123 ;  /* 0x0000307b10009986 */ /* 0x000fe2000c101110 */
[----:B------:R-:W-:Y:S01]  /*73c0*/  ISETP.LT.OR P1, PT, R33, 0x39, !P0 ;  /* 0x000000392100780c */ /* 0x000fe20004721670 */
[-C--:B------:R-:W-:Y:S01]  /*73d0*/  FMUL R101, R101, R8.reuse ;  /* 0x0000000865657220 */ /* 0x080fe20000400000 */
[----:B------:R-:W-:Y:S01]  /*73e0*/  ISETP.LT.OR P0, PT, R33, 0x3a, !P0 ;  /* 0x0000003a2100780c */ /* 0x000fe20004701670 */
[----:B------:R-:W-:Y:S01]  /*73f0*/  FMUL R96, R96, R8 ;  /* 0x0000000860607220 */ /* 0x000fe20000400000 */
[----:B0-----:R-:W-:Y:S01]  /*7400*/  F2FP.SATFINITE.E5M2.F32.PACK_AB_MERGE_C R7, RZ, R118, RZ ;  /* 0x00000076ff07723e */ /* 0x001fe200048060ff */
[-C--:B------:R-:W-:Y:S01]  /*7410*/  FMUL R94, R94, R8.reuse ;  /* 0x000000085e5e7220 */ /* 0x080fe20000400000 */
[----:B------:R-:W-:Y:S01]  /*7420*/  F2FP.SATFINITE.E5M2.F32.PACK_AB_MERGE_C R105, RZ, R105, RZ ;  /* 0x00000069ff69723e */ /* 0x000fe200048060ff */
[----:B------:R-:W-:Y:S01]  /*7430*/  FMUL R97, R97, R8 ;  /* 0x0000000861617220 */ /* 0x000fe20000400000 */
[----:B-1----:R-:W-:Y:S01]  /*7440*/  F2FP.SATFINITE.E5M2.F32.PACK_AB_MERGE_C R25, RZ, R116, RZ ;  /* 0x00000074ff19723e */ /* 0x002fe200048060ff */
[----:B------:R0:W-:Y:S01]  /*7450*/  @!P4 STG.E.U8 desc[UR16][R16.64+0x31], R7 ;  /* 0x000031071000c986 */ /* 0x0001e2000c101110 */
[----:B------:R-:W-:Y:S01]  /*7460*/  ISETP.LT.OR P4, PT, R33, 0x39, !P2 ;  /* 0x000000392100780c */ /* 0x000fe20005781670 */
[-C--:B------:R-:W-:Y:S01]  /*7470*/  FMUL R99, R99, R8.reuse ;  /* 0x0000000863637220 */ /* 0x080fe20000400000 */
[----:B------:R-:W-:Y:S01]  /*7480*/  ISETP.LT.OR P2, PT, R33, 0x3a, !P2 ;  /* 0x0000003a2100780c */ /* 0x000fe20005741670 */
[----:B------:R-:W-:Y:S01]  /*7490*/  @!P5 STG.E.U8 desc[UR16][R14.64+0x30], R121 ;  /* 0x000030790e00d986 */ /* 0x000fe2000c101110 */
[----:B------:R-:W-:Y:S01]  /*74a0*/  F2FP.SATFINITE.E5M2.F32.PACK_AB_MERGE_C R103, RZ, R103, RZ ;  /* 0x00000067ff67723e */ /* 0x000fe200048060ff */
[-C--:B------:R-:W-:Y:S01]  /*74b0*/  FMUL R92, R92, R8.reuse ;  /* 0x000000085c5c7220 */ /* 0x080fe20000400000 */
[----:B------:R-:W-:Y:S01]  /*74c0*/  F2FP.SATFINITE.E5M2.F32.PACK_AB_MERGE_C R101, RZ, R101, RZ ;  /* 0x00000065ff65723e */ /* 0x000fe200048060ff */
[----:B------:R-:W-:Y:S01]  /*74d0*/  @!P6 STG.E.U8 desc[UR16][R14.64+0x31], R25 ;  /* 0x000031190e00e986 */ /* 0x000fe2000c101110 */
[----:B------:R-:W-:Y:S01]  /*74e0*/  F2FP.SATFINITE.E5M2.F32.PACK_AB_MERGE_C R97, RZ, R97, RZ ;  /* 0x00000061ff61723e */ /* 0x000fe200048060ff */
[-C--:B------:R-:W-:Y:S01]  /*74f0*/  FMUL R88, R88, R8.reuse ;  /* 0x0000000858587220 */ /* 0x080fe20000400000 */
[-C--:B------:R-:W-:Y:S01]  /*7500*/  FMUL R95, R95, R8.reuse ;  /* 0x000000085f5f7220 */ /* 0x080fe20000400000 */
[----:B------:R-:W-:Y:S01]  /*7510*/  @!P0 STG.E.U8 desc[UR16][R16.64+0x39], R27 ;  /* 0x0000391b10008986 */ /* 0x000fe2000c101110 */
[----:B------:R-:W-:Y:S01]  /*7520*/  ISETP.GE.AND P0, PT, R34, 0x81, PT ;  /* 0x000000812200780c */ /* 0x000fe20003f06270 */
[----:B------:R-:W-:Y:S01]  /*7530*/  FMUL R93, R93, R8 ;  /* 0x000000085d5d7220 */ /* 0x000fe20000400000 */
[----:B0-----:R-:W-:Y:S01]  /*7540*/  F2FP.SATFINITE.E5M2.F32.PACK_AB_MERGE_C R7, RZ, R112, RZ ;  /* 0x00000070ff07723e */ /* 0x001fe200048060ff */
[----:B------:R0:W-:Y:S01]  /*7550*/  @!P1 STG.E.U8 desc[UR16][R16.64+0x38], R119 ;  /* 0x0000387710009986 */ /* 0x0001e2000c101110 */
[C---:B------:R-:W-:Y:S01]  /*7560*/  ISETP.LT.OR P6, PT, R33.reuse, 0x1, !P0 ;  /* 0x000000012100780c */ /* 0x040fe200047c1670 */
[-C--:B------:R-:W-:Y:S01]  /*7570*/  FMUL R90, R90, R8.reuse ;  /* 0x000000085a5a7220 */ /* 0x080fe20000400000 */
[----:B------:R-:W-:Y:S01]  /*7580*/  ISETP.LT.OR P5, PT, R33, 0x2, !P0 ;  /* 0x000000022100780c */ /* 0x000fe200047a1670 */
[----:B------:R-:W-:Y:S01]  /*7590*/  @!P4 STG.E.U8 desc[UR16][R14.64+0x38], R117 ;  /* 0x000038750e00c986 */ /* 0x000fe2000c101110 */
[----:B------:R-:W-:Y:S01]  /*75a0*/  ISETP.GE.AND P1, PT, R34, 0x89, PT ;  /* 0x000000892200780c */ /* 0x000fe20003f26270 */
[-C--:B------:R-:W-:Y:S01]  /*75b0*/  FMUL R23, R23, R8.reuse ;  /* 0x0000000817177220 */ /* 0x080fe20000400000 */
[----:B------:R-:W-:Y:S01]  /*75c0*/  F2FP.SATFINITE.E5M2.F32.PACK_AB_MERGE_C R99, RZ, R99, RZ ;  /* 0x00000063ff63723e */ /* 0x000fe200048060ff */
[----:B------:R1:W-:Y:S01]  /*75d0*/  @!P2 STG.E.U8 desc[UR16][R14.64+0x39], R7 ;  /* 0x000039070e00a986 */ /* 0x0003e2000c101110 */
[----:B------:R-:W-:Y:S01]  /*75e0*/  ISETP.LT.OR P4, PT, R33, 0x1, !P1 ;  /* 0x000000012100780c */ /* 0x000fe20004f81670 */
[-C--:B------:R-:W-:Y:S01]  /*75f0*/  FMUL R91, R91, R8.reuse ;  /* 0x000000085b5b7220 */ /* 0x080fe20000400000 */
[----:B------:R-:W-:Y:S01]  /*7600*/  ISETP.LT.OR P2, PT, R33, 0xa, !P0 ;  /* 0x0000000a2100780c */ /* 0x000fe20004741670 */
[----:B------:R-:W-:Y:S01]  /*7610*/  FMUL R89, R89, R8 ;  /* 0x0000000859597220 */ /* 0x000fe20000400000 */
[----:B0-----:R-:W-:Y:S01]  /*7620*/  F2FP.SATFINITE.E5M2.F32.PACK_AB_MERGE_C R17, RZ, R110, RZ ;  /* 0x0000006eff11723e */ /* 0x001fe200048060ff */
[----:B------:R-:W-:Y:S01]  /*7630*/  @!P6 STG.E.U8 desc[UR16][R12.64], R115 ;  /* 0x000000730c00e986 */ /* 0x000fe2000c101110 */
[C---:B------:R-:W-:Y:S01]  /*7640*/  ISETP.LT.OR P6, PT, R33.reuse, 0x2, !P1 ;  /* 0x000000022100780c */ /* 0x040fe20004fc1670 */
[-C--:B------:R-:W-:Y:S01]  /*7650*/  FMUL R22, R22, R8.reuse ;  /* 0x0000000816167220 */ /* 0x080fe20000400000 */
[----:B------:R-:W-:Y:S01]  /*7660*/  F2FP.SATFINITE.E5M2.F32.PACK_AB_MERGE_C R95, RZ, R95, RZ ;  /* 0x0000005fff5f723e */ /* 0x000fe200048060ff */
[----:B------:R-:W-:Y:S01]  /*7670*/  @!P5 STG.E.U8 desc[UR16][R12.64+0x1], R17 ;  /* 0x000001110c00d986 */ /* 0x000fe2000c101110 */
[----:B------:R-:W-:Y:S01]  /*7680*/  ISETP.LT.OR P5, PT, R33, 0x9, !P0 ;  /* 0x000000092100780c */ /* 0x000fe200047a1670 */
[----:B------:R-:W-:Y:S01]  /*7690*/  FMUL R19, R19, R8 ;  /* 0x0000000813137220 */ /* 0x000fe20000400000 */
[----:B-1----:R-:W-:Y:S01]  /*76a0*/  F2FP.SATFINITE.E5M2.F32.PACK_AB_MERGE_C R7, RZ, R108, RZ ;  /* 0x0000006cff07723e */ /* 0x002fe200048060ff */
[----:B------:R-:W-:Y:S01]  /*76b0*/  @!P4 STG.E.U8 desc[UR16][R10.64], R113 ;  /* 0x000000710a00c986 */ /* 0x000fe2000c101110 */
[----:B------:R-:W-:Y:S01]  /*76c0*/  F2FP.SATFINITE.E5M2.F32.PACK_AB_MERGE_C R15, RZ, R106, RZ ;  /* 0x0000006aff0f723e */ /* 0x000fe200048060ff */
[-C--:B------:R-:W-:Y:S01]  /*76d0*/  FMUL R18, R18, R8.reuse ;  /* 0x0000000812127220 */ /* 0x080fe20000400000 */
[----:B------:R-:W-:Y:S01]  /*76e0*/  ISETP.LT.OR P4, PT, R33, 0x9, !P1 ;  /* 0x000000092100780c */ /* 0x000fe20004f81670 */
[-C--:B------:R-:W-:Y:S01]  /*76f0*/  FMUL R21, R21, R8.reuse ;  /* 0x0000000815157220 */ /* 0x080fe20000400000 */
[----:B------:R-:W-:Y:S01]  /*7700*/  F2FP.SATFINITE.E5M2.F32.PACK_AB_MERGE_C R93, RZ, R93, RZ ;  /* 0x0000005dff5d723e */ /* 0x000fe200048060ff */
[----:B------:R0:W-:Y:S01]  /*7710*/  @!P6 STG.E.U8 desc[UR16][R10.64+0x1], R7 ;  /* 0x000001070a00e986 */ /* 0x0001e2000c101110 */
[C---:B------:R-:W-:Y:S01]  /*7720*/  ISETP.LT.OR P6, PT, R33.reuse, 0xa, !P1 ;  /* 0x0000000a2100780c */ /* 0x040fe20004fc1670 */
[----:B------:R-:W-:Y:S01]  /*7730*/  FMUL R20, R20, R8 ;  /* 0x0000000814147220 */ /* 0x000fe20000400000 */
[----:B------:R-:W-:Y:S01]  /*7740*/  F2FP.SATFINITE.E5M2.F32.PACK_AB_MERGE_C R23, RZ, R23, RZ ;  /* 0x00000017ff17723e */ /* 0x000fe200048060ff */
[----:B------:R1:W-:Y:S01]  /*7750*/  @!P2 STG.E.U8 desc[UR16][R12.64+0x9], R15 ;  /* 0x0000090f0c00a986 */ /* 0x0003e2000c101110 */
[----:B------:R-:W-:-:S02]  /*7760*/  ISETP.LT.OR P2, PT, R33, 0x12, !P0 ;  /* 0x000000122100780c */ /* 0x000fc40004741670 */
[----:B------:R-:W-:Y:S01]  /*7770*/  F2FP.SATFINITE.E5M2.F32.PACK_AB_MERGE_C R91, RZ, R91, RZ ;  /* 0x0000005bff5b723e */ /* 0x000fe200048060ff */
[----:B------:R-:W-:Y:S01]  /*7780*/  @!P5 STG.E.U8 desc[UR16][R12.64+0x8], R109 ;  /* 0x0000086d0c00d986 */ /* 0x000fe2000c101110 */
[C---:B------:R-:W-:Y:S02]  /*7790*/  ISETP.LT.OR P5, PT, R33.reuse, 0x11, !P0 ;  /* 0x000000112100780c */ /* 0x040fe400047a1670 */
[----:B------:R-:W-:Y:S01]  /*77a0*/  F2FP.SATFINITE.E5M2.F32.PACK_AB_MERGE_C R89, RZ, R89, RZ ;  /* 0x00000059ff59723e */ /* 0x000fe200048060ff */
[----:B------:R-:W-:Y:S01]  /*77b0*/  @!P4 STG.E.U8 desc[UR16][R10.64+0x8], R111 ;  /* 0x0000086f0a00c986 */ /* 0x000fe2000c101110 */
[----:B0-----:R-:W-:Y:S02]  /*77c0*/  F2FP.SATFINITE.E5M2.F32.PACK_AB_MERGE_C R7, RZ, R104, RZ ;  /* 0x00000068ff07723e */ /* 0x001fe400048060ff */
[C---:B------:R-:W-:Y:S02]  /*77d0*/  ISETP.LT.OR P4, PT, R33.reuse, 0x11, !P1 ;  /* 0x000000112100780c */ /* 0x040fe40004f81670 */
[----:B-1----:R-:W-:Y:S01]  /*77e0*/  F2FP.SATFINITE.E5M2.F32.PACK_AB_MERGE_C R15, RZ, R100, RZ ;  /* 0x00000064ff0f723e */ /* 0x002fe200048060ff */
[----:B------:R0:W-:Y:S01]  /*77f0*/  @!P6 STG.E.U8 desc[UR16][R10.64+0x9], R7 ;  /* 0x000009070a00e986 */ /* 0x0001e2000c101110 */
[----:B------:R-:W-:-:S02]  /*7800*/  ISETP.LT.OR P6, PT, R33, 0x12, !P1 ;  /* 0x000000122100780c */ /* 0x000fc40004fc1670 */
[----:B------:R-:W-:Y:S01]  /*7810*/  F2FP.SATFINITE.E5M2.F32.PACK_AB_MERGE_C R19, RZ, R19, RZ ;  /* 0x00000013ff13723e */ /* 0x000fe200048060ff */
[----:B------:R1:W-:Y:S01]  /*7820*/  @!P2 STG.E.U8 desc[UR16][R12.64+0x11], R15 ;  /* 0x0000110f0c00a986 */ /* 0x0003e2000c101110 */
[C---:B------:R-:W-:Y:S02]  /*7830*/  ISETP.LT.OR P2, PT, R33.reuse, 0x1a, !P0 ;  /* 0x0000001a2100780c */ /* 0x040fe40004741670 */
[----:B------:R-:W-:Y:S01]  /*7840*/  F2FP.SATFINITE.E5M2.F32.PACK_AB_MERGE_C R21, RZ, R21, RZ ;  /* 0x00000015ff15723e */ /* 0x000fe200048060ff */
[----:B------:R-:W-:Y:S01]  /*7850*/  @!P5 STG.E.U8 desc[UR16][R12.64+0x10], R107 ;  /* 0x0000106b0c00d986 */ /* 0x000fe2000c101110 */
[----:B------:R-:W-:Y:S02]  /*7860*/  ISETP.LT.OR P5, PT, R33, 0x19, !P0 ;  /* 0x000000192100780c */ /* 0x000fe400047a1670 */
[----:B------:R-:W-:Y:S01]  /*7870*/  F2FP.SATFINITE.E5M2.F32.PACK_AB_MERGE_C R17, RZ, R20, RZ ;  /* 0x00000014ff11723e */ /* 0x000fe200048060ff */
[----:B------:R-:W-:Y:S01]  /*7880*/  @!P4 STG.E.U8 desc[UR16][R10.64+0x10], R105 ;  /* 0x000010690a00c986 */ /* 0x000fe2000c101110 */
[----:B0-----:R-:W-:-:S02]  /*7890*/  F2FP.SATFINITE.E5M2.F32.PACK_AB_MERGE_C R7, RZ, R102, RZ ;  /* 0x00000066ff07723e */ /* 0x001fc400048060ff */
[C---:B------:R-:W-:Y:S02]  /*78a0*/  ISETP.LT.OR P4, PT, R33.reuse, 0x19, !P1 ;  /* 0x000000192100780c */ /* 0x040fe40004f81670 */
[----:B-1----:R-:W-:Y:S01]  /*78b0*/  F2FP.SATFINITE.E5M2.F32.PACK_AB_MERGE_C R15, RZ, R98, RZ ;  /* 0x00000062ff0f723e */ /* 0x002fe200048060ff */
[----:B------:R0:W-:Y:S01]  /*78c0*/  @!P6 STG.E.U8 desc[UR16][R10.64+0x11], R7 ;  /* 0x000011070a00e986 */ /* 0x0001e2000c101110 */
[----:B------:R-:W-:-:S03]  /*78d0*/  ISETP.LT.OR P6, PT, R33, 0x1a, !P1 ;  /* 0x0000001a2100780c */ /* 0x000fc60004fc1670 */
[----:B------:R1:W-:Y:S01]  /*78e0*/  @!P2 STG.E.U8 desc[UR16][R12.64+0x19], R15 ;  /* 0x0000190f0c00a986 */ /* 0x0003e2000c101110 */
[----:B------:R-:W-:-:S03]  /*78f0*/  ISETP.LT.OR P2, PT, R33, 0x22, !P0 ;  /* 0x000000222100780c */ /* 0x000fc60004741670 */
[----:B------:R-:W-:Y:S01]  /*7900*/  @!P5 STG.E.U8 desc[UR16][R12.64+0x18], R103 ;  /* 0x000018670c00d986 */ /* 0x000fe2000c101110 */
[C---:B------:R-:W-:Y:S02]  /*7910*/  ISETP.LT.OR P5, PT, R33.reuse, 0x21, !P0 ;  /* 0x000000212100780c */ /* 0x040fe400047a1670 */
[----:B0-----:R-:W-:Y:S01]  /*7920*/  F2FP.SATFINITE.E5M2.F32.PACK_AB_MERGE_C R7, RZ, R96, RZ ;  /* 0x00000060ff07723e */ /* 0x001fe200048060ff */
[----:B------:R-:W-:Y:S01]  /*7930*/  @!P4 STG.E.U8 desc[UR16][R10.64+0x18], R101 ;  /* 0x000018650a00c986 */ /* 0x000fe2000c101110 */
        /* <DEDUP_REMOVED lines=25> */
[C---:B------:R-:W-:Y:S02]  /*7ad0*/  ISETP.LT.OR P2, PT, R33.reuse, 0x39, !P0 ;  /* 0x000000392100780c */ /* 0x040fe40004741670 */
[C---:B------:R-:W-:Y:S01]  /*7ae0*/  ISETP.LT.OR P0, PT, R33.reuse, 0x3a, !P0 ;  /* 0x0000003a2100780c */ /* 0x040fe20004701670 */
[----:B------:R1:W-:Y:S01]  /*7af0*/  @!P5 STG.E.U8 desc[UR16][R12.64+0x30], R91 ;  /* 0x0000305b0c00d986 */ /* 0x0003e2000c101110 */
[C---:B------:R-:W-:Y:S02]  /*7b00*/  ISETP.LT.OR P5, PT, R33.reuse, 0x39, !P1 ;  /* 0x000000392100780c */ /* 0x040fe40004fa1670 */
[----:B------:R-:W-:Y:S01]  /*7b10*/  ISETP.LT.OR P1, PT, R33, 0x3a, !P1 ;  /* 0x0000003a2100780c */ /* 0x000fe20004f21670 */
[----:B------:R1:W-:Y:S01]  /*7b20*/  @!P4 STG.E.U8 desc[UR16][R10.64+0x30], R89 ;  /* 0x000030590a00c986 */ /* 0x0003e2000c101110 */
[----:B0-----:R-:W-:-:S05]  /*7b30*/  F2FP.SATFINITE.E5M2.F32.PACK_AB_MERGE_C R7, RZ, R22, RZ ;  /* 0x00000016ff07723e */ /* 0x001fca00048060ff */
[----:B------:R1:W-:Y:S04]  /*7b40*/  @!P6 STG.E.U8 desc[UR16][R10.64+0x31], R7 ;  /* 0x000031070a00e986 */ /* 0x0003e8000c101110 */
[----:B------:R1:W-:Y:S04]  /*7b50*/  @!P2 STG.E.U8 desc[UR16][R12.64+0x38], R19 ;  /* 0x000038130c00a986 */ /* 0x0003e8000c101110 */
[----:B------:R1:W-:Y:S04]  /*7b60*/  @!P0 STG.E.U8 desc[UR16][R12.64+0x39], R15 ;  /* 0x0000390f0c008986 */ /* 0x0003e8000c101110 */
[----:B------:R1:W-:Y:S04]  /*7b70*/  @!P5 STG.E.U8 desc[UR16][R10.64+0x38], R21 ;  /* 0x000038150a00d986 */ /* 0x0003e8000c101110 */
[----:B------:R1:W-:Y:S02]  /*7b80*/  @!P1 STG.E.U8 desc[UR16][R10.64+0x39], R17 ;  /* 0x000039110a009986 */ /* 0x0003e4000c101110 */
.L_x_168:
[----:B------:R-:W-:Y:S05]  /*7b90*/  BSYNC B0 ;  /* 0x0000000000007941 */ /* 0x000fea0003800000 */
.L_x_38:
[----:B------:R-:W-:Y:S01]  /*7ba0*/  ULDC UR6, c[0x0][0xc] ;  /* 0x0000030000067ab9 */ /* 0x000fe20000000800 */
[----:B------:R-:W-:Y:S01]  /*7bb0*/  ULDC UR7, c[0x0][0x10] ;  /* 0x0000040000077ab9 */ /* 0x000fe20000000800 */
[----:B01---5:R-:W0:Y:S01]  /*7bc0*/  LDC R7, c[0x0][0x14] ;  /* 0x00000500ff077b82 */ /* 0x023e220000000800 */
[----:B------:R-:W-:Y:S01]  /*7bd0*/  UIMAD.WIDE.U32 UR6, UR6, UR7, URZ ;  /* 0x00000007060672a5 */ /* 0x000fe2000f8e003f */
[----:B------:R-:W-:Y:S01]  /*7be0*/  PRMT R10, RZ, 0x7610, R10 ;  /* 0x00007610ff0a7816 */ /* 0x000fe2000000000a */
[----:B------:R-:W-:-:S04]  /*7bf0*/  IMAD.MOV.U32 R11, RZ, RZ, -0x1 ;  /* 0xffffffffff0b7424 */ /* 0x000fc800078e00ff */
[----:B0-----:R-:W-:-:S04]  /*7c00*/  IMAD.WIDE.U32 R2, R7, UR6, R2 ;  /* 0x0000000607027c25 */ /* 0x001fc8000f8e0002 */
[----:B------:R-:W-:Y:S01]  /*7c10*/  IMAD R7, R7, UR7, RZ ;  /* 0x0000000707077c24 */ /* 0x000fe2000f8e02ff */
[----:B------:R-:W-:Y:S02]  /*7c20*/  ULDC.64 UR6, c[0x0][0x650] ;  /* 0x0001940000067ab9 */ /* 0x000fe40000000a00 */
[----:B------:R-:W-:Y:S01]  /*7c30*/  ISETP.GE.U32.AND P0, PT, R2, UR6, PT ;  /* 0x0000000602007c0c */ /* 0x000fe2000bf06070 */
[----:B------:R-:W-:Y:S02]  /*7c40*/  IMAD.IADD R3, R3, 0x1, R7 ;  /* 0x0000000103037824 */ /* 0x000fe400078e0207 */
[----:B------:R-:W-:-:S03]  /*7c50*/  IMAD.MOV.U32 R7, RZ, RZ, -0x1 ;  /* 0xffffffffff077424 */ /* 0x000fc600078e00ff */
[----:B------:R-:W-:-:S13]  /*7c60*/  ISETP.GE.U32.AND.EX P0, PT, R3, UR7, PT, P0 ;  /* 0x0000000703007c0c */ /* 0x000fda000bf06100 */
[----:B------:R-:W-:Y:S05]  /*7c70*/  @P0 BRA `(.L_x_169) ;  /* 0x0000000400600947 */ /* 0x000fea0003800000 */
[----:B------:R-:W0:Y:S01]  /*7c80*/  S2R R22, SR_CTAID.X ;  /* 0x0000000000167919 */ /* 0x000e220000002500 */
[----:B------:R-:W1:Y:S01]  /*7c90*/  LDC.64 R16, c[0x0][0x628] ;  /* 0x00018a00ff107b82 */ /* 0x000e620000000a00 */
[----:B------:R-:W-:Y:S01]  /*7ca0*/  ULDC UR6, c[0x0][0x150] ;  /* 0x0000540000067ab9 */ /* 0x000fe20000000800 */
[----:B--234-:R-:W-:Y:S01]  /*7cb0*/  IMAD.MOV.U32 R14, RZ, RZ, R2 ;  /* 0x000000ffff0e7224 */ /* 0x01cfe200078e0002 */
[----:B------:R-:W2:Y:S01]  /*7cc0*/  S2R R24, SR_CTAID.Y ;  /* 0x0000000000187919 */ /* 0x000ea20000002600 */
[----:B------:R-:W-:-:S04]  /*7cd0*/  IMAD.MOV.U32 R15, RZ, RZ, R3 ;  /* 0x000000ffff0f7224 */ /* 0x000fc800078e0003 */
[----:B------:R-:W3:Y:S08]  /*7ce0*/  LDC R25, c[0x0][0x144] ;  /* 0x00005100ff197b82 */ /* 0x000ef00000000800 */
[----:B------:R-:W4:Y:S08]  /*7cf0*/  LDC R18, c[0x0][0x630] ;  /* 0x00018c00ff127b82 */ /* 0x000f300000000800 */
[----:B------:R-:W2:Y:S01]  /*7d00*/  LDC.64 R20, c[0x0][0x620] ;  /* 0x00018800ff147b82 */ /* 0x000ea20000000a00 */
[----:B-1----:R-:W-:-:S04]  /*7d10*/  ISETP.NE.U32.AND P0, PT, R16, RZ, PT ;  /* 0x000000ff1000720c */ /* 0x002fc80003f05070 */
[----:B------:R-:W-:Y:S02]  /*7d20*/  ISETP.NE.AND.EX P0, PT, R17, RZ, PT, P0 ;  /* 0x000000ff1100720c */ /* 0x000fe40003f05300 */
[----:B0-----:R-:W-:-:S05]  /*7d30*/  I2FP.F32.U32 R7, R22 ;  /* 0x0000001600077245 */ /* 0x001fca0000201000 */
[----:B------:R-:W-:-:S04]  /*7d40*/  FMUL R7, R7, UR6 ;  /* 0x0000000607077c20 */ /* 0x000fc80008400000 */
[----:B------:R0:W1:Y:S02]  /*7d50*/  F2I.U32.TRUNC.NTZ R23, R7 ;  /* 0x0000000700177305 */ /* 0x000064000020f000 */
[----:B---34-:R-:W-:Y:S05]  /*7d60*/  @!P0 BRA `(.L_x_170) ;  /* 0x0000000000288947 */ /* 0x018fea0003800000 */
[----:B0-----:R-:W0:Y:S02]  /*7d70*/  LDC R7, c[0x0][0x634] ;  /* 0x00018d00ff077b82 */ /* 0x001e240000000800 */
        /* <DEDUP_REMOVED lines=9> */
.L_x_170:
[-CC-:B------:R-:W-:Y:S01]  /*7e10*/  SHF.R.U64 R19, R14, R18.reuse, R15.reuse ;  /* 0x000000120e137219 */ /* 0x180fe2000000120f */
[----:B------:R-:W3:Y:S01]  /*7e20*/  LDC.64 R30, c[0x0][0x640] ;  /* 0x00019000ff1e7b82 */ /* 0x000ee20000000a00 */
[----:B0-----:R-:W-:Y:S01]  /*7e30*/  SHF.R.U32.HI R7, RZ, R18, R15 ;  /* 0x00000012ff077219 */ /* 0x001fe2000001160f */
[----:B-1----:R-:W-:Y:S01]  /*7e40*/  IMAD.MOV R23, RZ, RZ, -R23 ;  /* 0x000000ffff177224 */ /* 0x002fe200078e0a17 */
[----:B------:R-:W-:Y:S01]  /*7e50*/  IADD3 R13, P0, RZ, -R19, RZ ;  /* 0x80000013ff0d7210 */ /* 0x000fe20007f1e0ff */
[----:B------:R-:W-:Y:S02]  /*7e60*/  ULDC UR6, c[0x0][0x154] ;  /* 0x0000550000067ab9 */ /* 0x000fe40000000800 */
[----:B------:R-:W-:Y:S02]  /*7e70*/  IMAD R25, R25, R23, R22 ;  /* 0x0000001719197224 */ /* 0x000fe400078e0216 */
[----:B------:R-:W0:Y:S01]  /*7e80*/  LDC R14, c[0x0][0x618] ;  /* 0x00018600ff0e7b82 */ /* 0x000e220000000800 */
[----:B------:R-:W-:-:S02]  /*7e90*/  IMAD.X R7, RZ, RZ, ~R7, P0 ;  /* 0x000000ffff077224 */ /* 0x000fc400000e0e07 */
[----:B--2---:R-:W-:-:S04]  /*7ea0*/  IMAD.WIDE.U32 R10, R13, R20, R2 ;  /* 0x000000140d0a7225 */ /* 0x004fc800078e0002 */
[----:B------:R-:W-:Y:S01]  /*7eb0*/  IMAD R12, R7, R20, RZ ;  /* 0x00000014070c7224 */ /* 0x000fe200078e02ff */
[----:B------:R-:W1:Y:S03]  /*7ec0*/  LDC R26, c[0x0][0x608] ;  /* 0x00018200ff1a7b82 */ /* 0x000e660000000800 */
[----:B------:R-:W-:Y:S02]  /*7ed0*/  IMAD R7, R13, R21, R12 ;  /* 0x000000150d077224 */ /* 0x000fe400078e020c */
[----:B------:R-:W-:Y:S02]  /*7ee0*/  IMAD.MOV.U32 R13, RZ, RZ, 0x1 ;  /* 0x00000001ff0d7424 */ /* 0x000fe400078e00ff */
[----:B------:R-:W-:Y:S01]  /*7ef0*/  IMAD.IADD R7, R11, 0x1, R7 ;  /* 0x000000010b077824 */ /* 0x000fe200078e0207 */
[----:B------:R-:W2:Y:S01]  /*7f00*/  LDC R28, c[0x0][0x658] ;  /* 0x00019600ff1c7b82 */ /* 0x000ea20000000800 */
[----:B------:R-:W-:-:S02]  /*7f10*/  I2FP.F32.U32 R11, R24 ;  /* 0x00000018000b7245 */ /* 0x000fc40000201000 */
[----:B---3--:R-:W-:-:S03]  /*7f20*/  ISETP.NE.U32.AND P0, PT, R30, RZ, PT ;  /* 0x000000ff1e00720c */ /* 0x008fc60003f05070 */
[----:B------:R-:W-:Y:S01]  /*7f30*/  FMUL R12, R11, UR6 ;  /* 0x000000060b0c7c20 */ /* 0x000fe20008400000 */
[----:B------:R-:W-:Y:S01]  /*7f40*/  ISETP.NE.AND.EX P0, PT, R31, RZ, PT, P0 ;  /* 0x000000ff1f00720c */ /* 0x000fe20003f05300 */
[----:B------:R-:W3:Y:S01]  /*7f50*/  LDC R23, c[0x0][0x148] ;  /* 0x00005200ff177b82 */ /* 0x000ee20000000800 */
[-CC-:B0-----:R-:W-:Y:S01]  /*7f60*/  SHF.R.U64 R18, R10, R14.reuse, R7.reuse ;  /* 0x0000000e0a127219 */ /* 0x181fe20000001207 */
[----:B------:R0:W4:Y:S01]  /*7f70*/  F2I.U32.TRUNC.NTZ R20, R12 ;  /* 0x0000000c00147305 */ /* 0x000122000020f000 */
[----:B------:R-:W-:Y:S01]  /*7f80*/  SHF.R.U32.HI R7, RZ, R14, R7 ;  /* 0x0000000eff077219 */ /* 0x000fe20000011607 */
[----:B------:R-:W-:-:S04]  /*7f90*/  IMAD.MOV.U32 R11, RZ, RZ, -0x1 ;  /* 0xffffffffff0b7424 */ /* 0x000fc800078e00ff */
[----:B------:R-:W0:Y:S01]  /*7fa0*/  LDC R22, c[0x0][0x600] ;  /* 0x00018000ff167b82 */ /* 0x000e220000000800 */
[-CC-:B-1----:R-:W-:Y:S02]  /*7fb0*/  SHF.R.U64 R16, R18, R26.reuse, R7.reuse ;  /* 0x0000001a12107219 */ /* 0x182fe40000001207 */
[----:B------:R-:W-:-:S05]  /*7fc0*/  SHF.R.U32.HI R7, RZ, R26, R7 ;  /* 0x0000001aff077219 */ /* 0x000fca0000011607 */
[----:B------:R-:W1:Y:S01]  /*7fd0*/  LDC R29, c[0x0][0x648] ;  /* 0x00019200ff1d7b82 */ /* 0x000e620000000800 */
[-C--:B--2---:R-:W-:Y:S02]  /*7fe0*/  SHF.L.U32 R10, R11, R28.reuse, RZ ;  /* 0x0000001c0b0a7219 */ /* 0x084fe400000006ff */
[-CC-:B------:R-:W-:Y:S02]  /*7ff0*/  SHF.R.U64 R21, R16, R28.reuse, R7.reuse ;  /* 0x0000001c10157219 */ /* 0x180fe40000001207 */
[----:B------:R-:W-:Y:S02]  /*8000*/  SHF.R.U32.HI R11, RZ, R28, R7 ;  /* 0x0000001cff0b7219 */ /* 0x000fe40000011607 */
[----:B------:R-:W-:Y:S01]  /*8010*/  LOP3.LUT R27, RZ, R10, RZ, 0x33, !PT ;  /* 0x0000000aff1b7212 */ /* 0x000fe200078e33ff */
[----:B------:R-:W2:Y:S01]  /*8020*/  LDC R33, c[0x0][0x638] ;  /* 0x00018e00ff217b82 */ /* 0x000ea20000000800 */
[----:B------:R-:W-:Y:S01]  /*8030*/  SHF.L.U32 R28, R13, R28, RZ ;  /* 0x0000001c0d1c7219 */ /* 0x000fe200000006ff */
[----:B------:R-:W-:-:S06]  /*8040*/  IMAD.MOV.U32 R10, RZ, RZ, R21 ;  /* 0x000000ffff0a7224 */ /* 0x000fcc00078e0015 */
[----:B------:R-:W0:Y:S01]  /*8050*/  LDC R34, c[0x0][0x610] ;  /* 0x00018400ff227b82 */ /* 0x000e220000000800 */
[----:B----4-:R-:W-:Y:S05]  /*8060*/  @!P0 BRA `(.L_x_171) ;  /* 0x0000000000288947 */ /* 0x010fea0003800000 */
[----:B------:R-:W4:Y:S02]  /*8070*/  LDC R10, c[0x0][0x64c] ;  /* 0x00019300ff0a7b82 */ /* 0x000f240000000800 */
[----:B----4-:R-:W-:-:S05]  /*8080*/  IADD3 R7, P0, R21, R10, RZ ;  /* 0x0000000a15077210 */ /* 0x010fca0007f1e0ff */
[----:B------:R-:W-:-:S04]  /*8090*/  IMAD.X R17, RZ, RZ, R11, P0 ;  /* 0x000000ffff117224 */ /* 0x000fc800000e060b */
[----:B------:R-:W-:-:S04]  /*80a0*/  IMAD.WIDE.U32 R10, R17, R30, RZ ;  /* 0x0000001e110a7225 */ /* 0x000fc800078e00ff */
[----:B0-----:R-:W-:-:S04]  /*80b0*/  IMAD.WIDE.U32 R12, P0, R7, R31, R10 ;  /* 0x0000001f070c7225 */ /* 0x001fc8000780000a */
[----:B------:R-:W-:-:S04]  /*80c0*/  IMAD.WIDE.U32 R10, R7, R30, RZ ;  /* 0x0000001e070a7225 */ /* 0x000fc800078e00ff */
[----:B------:R-:W-:Y:S01]  /*80d0*/  IMAD.X R15, RZ, RZ, RZ, P0 ;  /* 0x000000ffff0f7224 */ /* 0x000fe200000e06ff */
[----:B------:R-:W-:Y:S01]  /*80e0*/  IADD3 RZ, P0, R11, R12, RZ ;  /* 0x0000000c0bff7210 */ /* 0x000fe20007f1e0ff */
[----:B------:R-:W-:-:S04]  /*80f0*/  IMAD.MOV.U32 R14, RZ, RZ, R13 ;  /* 0x000000ffff0e7224 */ /* 0x000fc800078e000d */
[----:B------:R-:W-:-:S08]  /*8100*/  IMAD.WIDE.U32.X R10, R17, R31, R14, P0 ;  /* 0x0000001f110a7225 */ /* 0x000fd000000e040e */
.L_x_171:
[----:B-1----:R-:W-:Y:S01]  /*8110*/  SHF.R.U64 R7, R10, R29, R11 ;  /* 0x0000001d0a077219 */ /* 0x002fe2000000120b */
[----:B0-----:R-:W-:Y:S01]  /*8120*/  VIADD R11, R22, 0xffffffff ;  /* 0xffffffff160b7836 */ /* 0x001fe20000000000 */
[----:B------:R-:W-:Y:S01]  /*8130*/  LOP3.LUT R32, R16, R27, RZ, 0xc0, !PT ;  /* 0x0000001b10207212 */ /* 0x000fe200078ec0ff */
[----:B------:R-:W-:Y:S02]  /*8140*/  IMAD.MOV R20, RZ, RZ, -R20 ;  /* 0x000000ffff147224 */ /* 0x000fe400078e0a14 */
[----:B------:R-:W-:Y:S01]  /*8150*/  IMAD.MOV R10, RZ, RZ, -R7 ;  /* 0x000000ffff0a7224 */ /* 0x000fe200078e0a07 */
[----:B------:R-:W-:Y:S01]  /*8160*/  LOP3.LUT R18, R18, R11, RZ, 0xc0, !PT ;  /* 0x0000000b12127212 */ /* 0x000fe200078ec0ff */
[----:B------:R-:W-:Y:S02]  /*8170*/  IMAD R32, R28, R7, R32 ;  /* 0x000000071c207224 */ /* 0x000fe400078e0220 */
[----:B---3--:R-:W-:Y:S02]  /*8180*/  @P3 IMAD R25, R23, R20, R24 ;  /* 0x0000001417193224 */ /* 0x008fe400078e0218 */
[----:B--2---:R-:W-:-:S02]  /*8190*/  IMAD R7, R10, R33, R21 ;  /* 0x000000210a077224 */ /* 0x004fc400078e0215 */
[----:B------:R-:W-:Y:S02]  /*81a0*/  IMAD R32, R32, R34, R25 ;  /* 0x0000002220207224 */ /* 0x000fe400078e0219 */
[----:B------:R-:W-:Y:S02]  /*81b0*/  IMAD R7, R7, R22, R18 ;  /* 0x0000001607077224 */ /* 0x000fe400078e0212 */
[----:B------:R-:W-:-:S03]  /*81c0*/  IMAD.MOV.U32 R10, RZ, RZ, 0x1 ;  /* 0x00000001ff0a7424 */ /* 0x000fc600078e00ff */
[----:B------:R-:W-:Y:S02]  /*81d0*/  SEL R11, R7, R32, !P3 ;  /* 0x00000020070b7207 */ /* 0x000fe40005800000 */
[----:B------:R-:W-:Y:S01]  /*81e0*/  SEL R32, R32, R7, !P3 ;  /* 0x0000000720207207 */ /* 0x000fe20005800000 */
[----:B------:R-:W-:-:S07]  /*81f0*/  IMAD.MOV.U32 R7, RZ, RZ, R19 ;  /* 0x000000ffff077224 */ /* 0x000fce00078e0013 */
.L_x_169:
[----:B------:R-:W-:Y:S01]  /*8200*/  LOP3.LUT P0, RZ, R10, 0xff, RZ, 0xc0, !PT ;  /* 0x000000ff0aff7812 */ /* 0x000fe2000780c0ff */
[----:B------:R-:W-:-:S12]  /*8210*/  IMAD.MOV.U32 R10, RZ, RZ, R32 ;  /* 0x000000ffff0a7224 */ /* 0x000fd800078e0020 */
[----:B------:R-:W-:Y:S05]  /*8220*/  @P0 BRA `(.L_x_172) ;  /* 0xffffff90008c0947 */ /* 0x000fea000383ffff */
[----:B------:R-:W-:Y:S05]  /*8230*/  EXIT ;  /* 0x000000000000794d */ /* 0x000fea0003800000 */
.L_x_8:
        /* <DEDUP_REMOVED lines=26> */
.L_x_174:
[----:B------:R-:W0:Y:S01]  /*83e0*/  LDC.64 R28, c[0x0][0x640] ;  /* 0x00019000ff1c7b82 */ /* 0x000e220000000a00 */
[-CC-:B------:R-:W-:Y:S01]  /*83f0*/  SHF.R.U64 R21, R16, R6.reuse, R17.reuse ;  /* 0x0000000610157219 */ /* 0x180fe20000001211 */
[----:B------:R-:W-:Y:S01]  /*8400*/  IMAD.MOV.U32 R31, RZ, RZ, 0x1 ;  /* 0x00000001ff1f7424 */ /* 0x000fe200078e00ff */
[----:B------:R-:W-:Y:S02]  /*8410*/  SHF.R.U32.HI R5, RZ, R6, R17 ;  /* 0x00000006ff057219 */ /* 0x000fe40000011611 */
        /* <DEDUP_REMOVED lines=9> */
[----:B0-----:R-:W-:Y:S01]  /*84b0*/  ISETP.NE.U32.AND P0, PT, R28, RZ, PT ;  /* 0x000000ff1c00720c */ /* 0x001fe20003f05070 */
[----:B------:R-:W-:-:S03]  /*84c0*/  IMAD.MOV.U32 R11, RZ, RZ, -0x1 ;  /* 0xffffffffff0b7424 */ /* 0x000fc600078e00ff */
[----:B------:R-:W-:Y:S02]  /*84d0*/  ISETP.NE.AND.EX P0, PT, R29, RZ, PT, P0 ;  /* 0x000000ff1d00720c */ /* 0x000fe40003f05300 */
[----:B------:R-:W0:Y:S01]  /*84e0*/  LDC R24, c[0x0][0x600] ;  /* 0x00018000ff187b82 */ /* 0x000e220000000800 */
[-CC-:B-1----:R-:W-:Y:S02]  /*84f0*/  SHF.R.U64 R18, R10, R14.reuse, R5.reuse ;  /* 0x0000000e0a127219 */ /* 0x182fe40000001205 */
[----:B------:R-:W-:-:S05]  /*8500*/  SHF.R.U32.HI R5, RZ, R14, R5 ;  /* 0x0000000eff057219 */ /* 0x000fca0000011605 */
        /* <DEDUP_REMOVED lines=21> */
.L_x_175:
[----:B-1----:R-:W-:Y:S01]  /*8660*/  SHF.R.U64 R6, R10, R25, R11 ;  /* 0x000000190a067219 */ /* 0x002fe2000000120b */
[----:B0-----:R-:W-:Y:S01]  /*8670*/  VIADD R11, R24, 0xffffffff ;  /* 0xffffffff180b7836 */ /* 0x001fe20000000000 */
[----:B------:R-:W-:Y:S01]  /*8680*/  SHF.L.U32 R9, R31, R26, RZ ;  /* 0x0000001a1f097219 */ /* 0x000fe200000006ff */
[----:B------:R-:W-:Y:S01]  /*8690*/  @P3 IMAD R12, R13, R20, R8 ;  /* 0x000000140d0c3224 */ /* 0x000fe200078e0208 */
[----:B------:R-:W-:Y:S01]  /*86a0*/  LOP3.LUT R5, R22, R33, RZ, 0xc0, !PT ;  /* 0x0000002116057212 */ /* 0x000fe200078ec0ff */
[----:B------:R-:W-:Y:S01]  /*86b0*/  IMAD.MOV R10, RZ, RZ, -R6 ;  /* 0x000000ffff0a7224 */ /* 0x000fe200078e0a06 */
[----:B------:R-:W-:Y:S01]  /*86c0*/  LOP3.LUT R18, R18, R11, RZ, 0xc0, !PT ;  /* 0x0000000b12127212 */ /* 0x000fe200078ec0ff */
[----:B------:R-:W-:Y:S02]  /*86d0*/  IMAD.MOV.U32 R8, RZ, RZ, 0x1 ;  /* 0x00000001ff087424 */ /* 0x000fe400078e00ff */
[----:B------:R-:W-:Y:S02]  /*86e0*/  IMAD R9, R9, R6, R5 ;  /* 0x0000000609097224 */ /* 0x000fe400078e0205 */
[----:B--2---:R-:W-:-:S02]  /*86f0*/  IMAD R5, R10, R27, R23 ;  /* 0x0000001b0a057224 */ /* 0x004fc400078e0217 */
[----:B---3--:R-:W-:Y:S02]  /*8700*/  IMAD R6, R9, R30, R12 ;  /* 0x0000001e09067224 */ /* 0x008fe400078e020c */
[----:B------:R-:W-:Y:S01]  /*8710*/  IMAD R9, R5, R24, R18 ;  /* 0x0000001805097224 */ /* 0x000fe200078e0212 */
[----:B------:R-:W-:Y:S01]  /*8720*/  PRMT R5, R8, 0x7610, R5 ;  /* 0x0000761008057816 */ /* 0x000fe20000000005 */
[----:B------:R-:W-:-:S03]  /*8730*/  IMAD.MOV.U32 R16, RZ, RZ, R21 ;  /* 0x000000ffff107224 */ /* 0x000fc600078e0015 */
[----:B------:R-:W-:Y:S02]  /*8740*/  SEL R17, R9, R6, !P3 ;  /* 0x0000000609117207 */ /* 0x000fe40005800000 */
[----:B------:R-:W-:-:S07]  /*8750*/  SEL R6, R6, R9, !P3 ;  /* 0x0000000906067207 */ /* 0x000fce0005800000 */
.L_x_173:
[----:B------:R-:W-:-:S08]  /*8760*/  NOP ;  /* 0x0000000000007918 */ /* 0x000fd00000000000 */
[----:B------:R-:W0:-:S00]  /*8770*/  USETMAXREG.DEALLOC.CTAPOOL 0x28 ;  /* 0x00000028000079c8 */ /* 0x000e0000080e0500 */
[----:B0-----:R-:W-:-:S13]  /*8780*/  ISETP.NE.AND P0, PT, R7, RZ, PT ;  /* 0x000000ff0700720c */ /* 0x001fda0003f05270 */
[----:B------:R-:W-:Y:S05]  /*8790*/  @P0 EXIT ;  /* 0x000000000000094d */ /* 0x000fea0003800000 */
[----:B------:R-:W-:Y:S01]  /*87a0*/  LOP3.LUT P0, RZ, R5, 0xff, RZ, 0xc0, !PT ;  /* 0x000000ff05ff7812 */ /* 0x000fe2000780c0ff */
[----:B------:R-:W-:Y:S02]  /*87b0*/  IMAD.MOV.U32 R5, RZ, RZ, 0x1 ;  /* 0x00000001ff057424 */ /* 0x000fe400078e00ff */
[----:B------:R-:W-:-:S10]  /*87c0*/  IMAD.MOV.U32 R12, RZ, RZ, RZ ;  /* 0x000000ffff0c7224 */ /* 0x000fd400078e00ff */
[----:B------:R-:W-:Y:S05]  /*87d0*/  @!P0 BRA `(.L_x_176) ;  /* 0x0000000c00888947 */ /* 0x000fea0003800000 */
[----:B------:R-:W0:Y:S01]  /*87e0*/  LDC R5, c[0x0][0x28c] ;  /* 0x0000a300ff057b82 */ /* 0x000e220000000800 */
[----:B------:R-:W-:Y:S01]  /*87f0*/  ULDC UR5, c[0x0][0x658] ;  /* 0x0001960000057ab9 */ /* 0x000fe20000000800 */
[----:B------:R-:W-:Y:S01]  /*8800*/  UMOV UR11, 0xffffffff ;  /* 0xffffffff000b7882 */ /* 0x000fe20000000000 */
[----:B------:R-:W-:Y:S01]  /*8810*/  UMOV UR17, 0x1 ;  /* 0x0000000100117882 */ /* 0x000fe20000000000 */
[----:B------:R-:W-:Y:S01]  /*8820*/  USHF.L.U32 UR11, UR11, UR5, URZ ;  /* 0x000000050b0b7299 */ /* 0x000fe2000800063f */
[----:B------:R-:W-:Y:S01]  /*8830*/  BSSY B0, `(.L_x_176) ;  /* 0x00000dc000007945 */ /* 0x000fe20003800000 */
[----:B------:R-:W-:Y:S01]  /*8840*/  ULDC UR9, c[0x0][0xc] ;  /* 0x0000030000097ab9 */ /* 0x000fe20000000800 */
[----:B------:R-:W-:Y:S01]  /*8850*/  ULDC UR16, c[0x0][0x10] ;  /* 0x0000040000107ab9 */ /* 0x000fe20000000800 */
[----:B------:R-:W1:Y:S01]  /*8860*/  S2UR UR8, SR_CgaCtaId ;  /* 0x00000000000879c3 */ /* 0x000e620000008800 */
[----:B------:R-:W-:Y:S01]  /*8870*/  ULOP3.LUT UR13, URZ, UR11, URZ, 0x33, !UPT ;  /* 0x0000000b3f0d7292 */ /* 0x000fe2000f8e333f */
[----:B------:R-:W-:Y:S01]  /*8880*/  IMAD.MOV.U32 R14, RZ, RZ, 0x1 ;  /* 0x00000001ff0e7424 */ /* 0x000fe200078e00ff */
[----:B------:R-:W-:Y:S01]  /*8890*/  LOP3.LUT R15, R4, 0x2, RZ, 0xfc, !PT ;  /* 0x00000002040f7812 */ /* 0x000fe200078efcff */
[----:B------:R-:W-:Y:S01]  /*88a0*/  IMAD.MOV.U32 R12, RZ, RZ, RZ ;  /* 0x000000ffff0c7224 */ /* 0x000fe200078e00ff */
[----:B------:R-:W-:Y:S01]  /*88b0*/  ULDC UR4, c[0x0][0x600] ;  /* 0x0001800000047ab9 */ /* 0x000fe20000000800 */
[----:B------:R-:W-:Y:S01]  /*88c0*/  UMOV UR20, 0x11 ;  /* 0x0000001100147882 */ /* 0x000fe20000000000 */
[----:B------:R-:W-:-:S02]  /*88d0*/  UIADD3 UR4, UR4, -0x1, URZ ;  /* 0xffffffff04047890 */ /* 0x000fc4000fffe03f */
[----:B------:R-:W-:Y:S01]  /*88e0*/  USHF.L.U32 UR5, UR17, UR5, URZ ;  /* 0x0000000511057299 */ /* 0x000fe2000800063f */
[----:B------:R-:W-:Y:S01]  /*88f0*/  ULDC.64 UR28, c[0x0][0x198] ;  /* 0x00006600001c7ab9 */ /* 0x000fe20000000a00 */
[----:B0-----:R-:W-:-:S05]  /*8900*/  VIADD R5, R5, 0x1f ;  /* 0x0000001f05057836 */ /* 0x001fca0000000000 */
[----:B------:R-:W-:Y:S01]  /*8910*/  SHF.R.S32.HI R8, RZ, 0x1f, R5 ;  /* 0x0000001fff087819 */ /* 0x000fe20000011405 */
[----:B-1----:R-:W-:-:S03]  /*8920*/  USHF.R.U32.HI UR27, URZ, 0x2, UR8 ;  /* 0x000000023f1b7899 */ /* 0x002fc60008011608 */
[----:B------:R-:W-:Y:S01]  /*8930*/  LEA.HI R8, R8, R5, RZ, 0x5 ;  /* 0x0000000508087211 */ /* 0x000fe200078f28ff */
[----:B------:R-:W-:Y:S01]  /*8940*/  ULOP3.LUT UR10, UR8, 0x3, URZ, 0xc0, !UPT ;  /* 0x00000003080a7892 */ /* 0x000fe2000f8ec03f */
[----:B------:R-:W-:Y:S01]  /*8950*/  IMAD.MOV.U32 R5, RZ, RZ, 0x1 ;  /* 0x00000001ff057424 */ /* 0x000fe200078e00ff */
[----:B------:R-:W-:Y:S01]  /*8960*/  USHF.L.U32 UR6, UR8, 0x4, URZ ;  /* 0x0000000408067899 */ /* 0x000fe2000800063f */
[----:B------:R-:W-:Y:S01]  /*8970*/  SHF.R.S32.HI R11, RZ, 0x5, R8 ;  /* 0x00000005ff0b7819 */ /* 0x000fe20000011408 */
[----:B------:R-:W-:Y:S02]  /*8980*/  USHF.L.U32 UR7, UR8, 0x9, URZ ;  /* 0x0000000908077899 */ /* 0x000fe4000800063f */
[----:B------:R-:W-:Y:S02]  /*8990*/  ULOP3.LUT UR8, UR8, 0xfffffffc, URZ, 0xc0, !UPT ;  /* 0xfffffffc08087892 */ /* 0x000fe4000f8ec03f */
[----:B------:R-:W-:Y:S01]  /*89a0*/  UISETP.GT.U32.AND UP0, UPT, UR10, 0xffff, UPT ;  /* 0x0000ffff0a00788c */ /* 0x000fe2000bf04070 */
[----:B------:R-:W-:Y:S01]  /*89b0*/  VIADD R10, R11, 0x1 ;  /* 0x000000010b0a7836 */ /* 0x000fe20000000000 */
[----:B------:R-:W-:-:S02]  /*89c0*/  ULOP3.LUT UR12, UR8, 0x1, URZ, 0xfc, !UPT ;  /* 0x00000001080c7892 */ /* 0x000fc4000f8efc3f */
[----:B------:R-:W-:Y:S02]  /*89d0*/  ULOP3.LUT UR14, UR8, 0x2, URZ, 0xfc, !UPT ;  /* 0x00000002080e7892 */ /* 0x000fe4000f8efc3f */
[----:B------:R-:W-:Y:S02]  /*89e0*/  USHF.L.U32 UR11, UR17, UR8, URZ ;  /* 0x00000008110b7299 */ /* 0x000fe4000800063f */
[----:B------:R-:W-:Y:S02]  /*89f0*/  ULOP3.LUT UR15, UR8, 0x3, URZ, 0xfc, !UPT ;  /* 0x00000003080f7892 */ /* 0x000fe4000f8efc3f */
[----:B------:R-:W-:Y:S02]  /*8a00*/  UIMAD.WIDE.U32 UR8, UR9, UR16, URZ ;  /* 0x00000010090872a5 */ /* 0x000fe4000f8e003f */
[----:B------:R-:W-:Y:S02]  /*8a10*/  USHF.L.U32 UR12, UR17, UR12, URZ ;  /* 0x0000000c110c7299 */ /* 0x000fe4000800063f */
[----:B------:R-:W-:-:S02]  /*8a20*/  USHF.L.U32 UR14, UR17, UR14, URZ ;  /* 0x0000000e110e7299 */ /* 0x000fc4000800063f */
[----:B------:R-:W-:Y:S01]  /*8a30*/  USEL UR10, UR10, 0xffff, !UP0 ;  /* 0x0000ffff0a0a7887 */ /* 0x000fe2000c000000 */
[----:B------:R-:W-:Y:S01]  /*8a40*/  ULDC UR16, c[0x0][0x14] ;  /* 0x0000050000107ab9 */ /* 0x000fe20000000800 */
[----:B------:R-:W-:Y:S02]  /*8a50*/  USHF.L.U32 UR15, UR17, UR15, URZ ;  /* 0x0000000f110f7299 */ /* 0x000fe4000800063f */
[----:B------:R-:W-:Y:S02]  /*8a60*/  UIMAD.WIDE.U32 UR22, UR8, UR16, URZ ;  /* 0x00000010081672a5 */ /* 0x000fe4000f8e003f */
[----:B------:R-:W-:Y:S02]  /*8a70*/  UIMAD UR8, UR9, UR16, URZ ;  /* 0x00000010090872a4 */ /* 0x000fe4000f8e023f */
[----:B------:R-:W-:Y:S02]  /*8a80*/  ULOP3.LUT UR11, UR14, UR11, UR12, 0xfe, !UPT ;  /* 0x0000000b0e0b7292 */ /* 0x000fe4000f8efe0c */
[----:B------:R-:W-:-:S02]  /*8a90*/  ULOP3.LUT UR10, UR10, 0xffff, URZ, 0xc0, !UPT ;  /* 0x0000ffff0a0a7892 */ /* 0x000fc4000f8ec03f */
[----:B------:R-:W-:Y:S02]  /*8aa0*/  ULOP3.LUT UR6, UR6, 0x30, URZ, 0xc0, !UPT ;  /* 0x0000003006067892 */ /* 0x000fe4000f8ec03f */
[----:B------:R-:W-:Y:S02]  /*8ab0*/  ULOP3.LUT UR7, UR7, 0x600, URZ, 0xc0, !UPT ;  /* 0x0000060007077892 */ /* 0x000fe4000f8ec03f */
[----:B------:R-:W-:Y:S02]  /*8ac0*/  UIADD3 UR14, UR23, UR8, URZ ;  /* 0x00000008170e7290 */ /* 0x000fe4000fffe03f */
[----:B------:R-:W-:Y:S02]  /*8ad0*/  ULOP3.LUT UR15, UR11, UR15, URZ, 0xfc, !UPT ;  /* 0x0000000f0b0f7292 */ /* 0x000fe4000f8efc3f */
[----:B------:R-:W-:-:S12]  /*8ae0*/  USHF.L.U32 UR20, UR20, UR10, URZ ;  /* 0x0000000a14147299 */ /* 0x000fd8000800063f */
.L_x_187:
[----:B------:R-:W-:-:S03]  /*8af0*/  UMOV UR8, 0xffffffff ;  /* 0xffffffff00087882 */ /* 0x000fc60000000000 */
[----:B------:R-:W-:Y:S05]  /*8b00*/  BRA.DIV UR8, `(.L_x_177) ;  /* 0x0000001a08347947 */ /* 0x000fea000b800000 */
[----:B------:R-:W-:-:S13]  /*8b10*/  ELECT P0, URZ, PT ;  /* 0x00000000003f782f */ /* 0x000fda0003800000 */
.L_x_216:
[----:B------:R-:W0:Y:S01]  /*8b20*/  LDC R7, c[0x0][0x28c] ;  /* 0x0000a300ff077b82 */ /* 0x000e220000000800 */
[----:B------:R-:W-:Y:S01]  /*8b30*/  BSSY B1, `(.L_x_178) ;  /* 0x000003b000017945 */ /* 0x000fe20003800000 */
[----:B0-----:R-:W-:-:S13]  /*8b40*/  ISETP.LT.OR P0, PT, R7, 0x1, !P0 ;  /* 0x000000010700780c */ /* 0x001fda0004701670 */
[----:B------:R-:W-:Y:S05]  /*8b50*/  @P0 BRA `(.L_x_179) ;  /* 0x0000000000e00947 */ /* 0x000fea0003800000 */
[----:B------:R-:W-:Y:S01]  /*8b60*/  LEA R9, R6, UR27, 0x1 ;  /* 0x0000001b06097c11 */ /* 0x000fe2000f8e08ff */
[----:B------:R-:W-:Y:S01]  /*8b70*/  IMAD.MOV.U32 R21, RZ, RZ, RZ ;  /* 0x000000ffff157224 */ /* 0x000fe200078e00ff */
[----:B------:R-:W-:Y:S01]  /*8b80*/  LEA R17, R17, UR6, 0x6 ;  /* 0x0000000611117c11 */ /* 0x000fe2000f8e30ff */
[----:B------:R-:W-:Y:S02]  /*8b90*/  IMAD.MOV.U32 R6, RZ, RZ, R10 ;  /* 0x000000ffff067224 */ /* 0x000fe400078e000a */
[----:B------:R-:W-:Y:S02]  /*8ba0*/  IMAD.MOV.U32 R7, RZ, RZ, R5 ;  /* 0x000000ffff077224 */ /* 0x000fe400078e0005 */
[----:B------:R-:W-:Y:S02]  /*8bb0*/  IMAD.MOV.U32 R8, RZ, RZ, R12 ;  /* 0x000000ffff087224 */ /* 0x000fe400078e000c */
[----:B------:R-:W-:-:S07]  /*8bc0*/  IMAD.SHL.U32 R19, R9, 0x80, RZ ;  /* 0x0000008009137824 */ /* 0x000fce00078e00ff */
.L_x_182:
[----:B------:R-:W0:Y:S01]  /*8bd0*/  S2R R18, SR_CgaCtaId ;  /* 0x0000000000127919 */ /* 0x000e220000008800 */
[----:B------:R-:W-:Y:S02]  /*8be0*/  MOV R9, 0x400 ;  /* 0x0000040000097802 */ /* 0x000fe40000000f00 */
[----:B------:R-:W-:-:S13]  /*8bf0*/  LOP3.LUT P1, RZ, R0, 0x7f, RZ, 0xc0, !PT ;  /* 0x0000007f00ff7812 */ /* 0x000fda000782c0ff */
[----:B------:R-:W1:Y:S01]  /*8c00*/  @!P1 LDC R13, c[0x0][0x500] ;  /* 0x00014000ff0d9b82 */ /* 0x000e620000000800 */
[----:B0-----:R-:W-:Y:S02]  /*8c10*/  LEA R20, R18, R9, 0x18 ;  /* 0x0000000912147211 */ /* 0x001fe400078ec0ff */
[----:B------:R-:W-:-:S03]  /*8c20*/  SHF.L.U32 R9, R7, 0x1f, RZ ;  /* 0x0000001f07097819 */ /* 0x000fc600000006ff */
[----:B------:R-:W-:-:S04]  /*8c30*/  IMAD R18, R8, 0x8, R20 ;  /* 0x0000000808127824 */ /* 0x000fc800078e0214 */
[----:B------:R-:W0:Y:S02]  /*8c40*/  SYNCS.PHASECHK.TRANS64.TRYWAIT P0, [R18+URZ+0xb0], R9 ;  /* 0x0000b009120075a7 */ /* 0x000e24000800017f */
[----:B01----:R-:W-:Y:S05]  /*8c50*/  @!P0 BRA `(.L_x_180) ;  /* 0x0000001800008947 */ /* 0x003fea0003800000 */
.L_x_217:
[----:B0-----:R-:W-:Y:S01]  /*8c60*/  PRMT R9, R15, 0x9910, RZ ;  /* 0x000099100f097816 */ /* 0x001fe200000000ff */
[----:B------:R0:W-:Y:S03]  /*8c70*/  @!P1 SYNCS.ARRIVE.TRANS64 RZ, [R18+URZ], R13 ;  /* 0x0000000d12ff99a7 */ /* 0x0001e6000800003f */
[----:B------:R-:W-:-:S13]  /*8c80*/  ISETP.NE.AND P0, PT, R9, 0x2, PT ;  /* 0x000000020900780c */ /* 0x000fda0003f05270 */
[----:B0-----:R-:W-:Y:S05]  /*8c90*/  @P0 BRA `(.L_x_181) ;  /* 0x0000000000040947 */ /* 0x001fea0003800000 */
[----:B------:R-:W-:Y:S01]  /*8ca0*/  BPT.TRAP 0x1 ;  /* 0x000000040000795c */ /* 0x000fe20000300000 */
.L_x_181:
[----:B------:R-:W-:Y:S01]  /*8cb0*/  LEA R9, R8, UR27, 0x1 ;  /* 0x0000001b08097c11 */ /* 0x000fe2000f8e08ff */
[----:B------:R-:W-:Y:S01]  /*8cc0*/  VIADD R6, R6, 0xffffffff ;  /* 0xffffffff06067836 */ /* 0x000fe20000000000 */
[----:B------:R-:W-:Y:S01]  /*8cd0*/  R2UR UR11, R8 ;  /* 0x00000000080b72ca */ /* 0x000fe200000e0000 */
[----:B------:R-:W-:Y:S01]  /*8ce0*/  UIADD3 UR16, UP0, UR28, 0xf0, URZ ;  /* 0x000000f01c107890 */ /* 0x000fe2000ff1e03f */
[----:B------:R-:W-:Y:S01]  /*8cf0*/  R2UR UR24, R20 ;  /* 0x00000000141872ca */ /* 0x000fe200000e0000 */
[----:B------:R-:W-:Y:S01]  /*8d00*/  IMAD.U32 R9, R9, 0x1000, R20 ;  /* 0x0000100009097824 */ /* 0x000fe200078e0014 */
[----:B------:R-:W-:Y:S01]  /*8d10*/  R2UR UR25, R19 ;  /* 0x00000000131972ca */ /* 0x000fe200000e0000 */
[----:B------:R-:W-:Y:S01]  /*8d20*/  UIADD3 UR32, UP1, UR28, 0x1f0, URZ ;  /* 0x000001f01c207890 */ /* 0x000fe2000ff3e03f */
[----:B------:R-:W-:Y:S01]  /*8d30*/  R2UR UR9, R18 ;  /* 0x00000000120972ca */ /* 0x000fe200000e0000 */
[----:B------:R-:W-:Y:S01]  /*8d40*/  UIADD3.X UR17, URZ, UR29, URZ, UP0, !UPT ;  /* 0x0000001d3f117290 */ /* 0x000fe200087fe43f */
[----:B------:R-:W-:Y:S01]  /*8d50*/  R2UR UR8, R9 ;  /* 0x00000000090872ca */ /* 0x000fe200000e0000 */
[----:B------:R-:W-:Y:S01]  /*8d60*/  UPRMT UR21, URZ, 0x5410, UR20 ;  /* 0x000054103f157896 */ /* 0x000fe20008000014 */
[----:B------:R-:W-:Y:S01]  /*8d70*/  R2UR UR10, R21 ;  /* 0x00000000150a72ca */ /* 0x000fe200000e0000 */
[----:B------:R-:W-:Y:S01]  /*8d80*/  VIADD R8, R8, 0x1 ;  /* 0x0000000108087836 */ /* 0x000fe20000000000 */
[----:B------:R-:W-:Y:S01]  /*8d90*/  R2UR UR12, R16 ;  /* 0x00000000100c72ca */ /* 0x000fe200000e0000 */
[----:B------:R-:W-:Y:S01]  /*8da0*/  ULEA UR11, UR11, UR7, 0xb ;  /* 0x000000070b0b7291 */ /* 0x000fe2000f8e583f */
[----:B------:R-:W-:Y:S01]  /*8db0*/  R2UR UR26, R17 ;  /* 0x00000000111a72ca */ /* 0x000fe200000e0000 */
[----:B------:R-:W-:Y:S01]  /*8dc0*/  UPRMT UR30, URZ, 0x5410, UR15 ;  /* 0x000054103f1e7896 */ /* 0x000fe2000800000f */
[----:B------:R-:W-:Y:S01]  /*8dd0*/  ISETP.GT.AND P1, PT, R6, 0x1, PT ;  /* 0x000000010600780c */ /* 0x000fe20003f24270 */
[----:B------:R-:W-:Y:S01]  /*8de0*/  UIADD3 UR24, UR24, 0x2c280, UR11 ;  /* 0x0002c28018187890 */ /* 0x000fe2000fffe00b */
[----:B------:R-:W-:Y:S01]  /*8df0*/  ISETP.NE.AND P0, PT, R8, 0x16, PT ;  /* 0x000000160800780c */ /* 0x000fe20003f05270 */
[----:B------:R-:W-:Y:S01]  /*8e00*/  UIADD3.X UR33, URZ, UR29, URZ, UP1, !UPT ;  /* 0x0000001d3f217290 */ /* 0x000fe20008ffe43f */
[----:B------:R-:W-:Y:S01]  /*8e10*/  VIADD R21, R21, 0x20 ;  /* 0x0000002015157836 */ /* 0x000fe20000000000 */
[----:B------:R-:W-:Y:S01]  /*8e20*/  UIADD3 UR8, UR8, 0x280, URZ ;  /* 0x0000028008087890 */ /* 0x000fe2000fffe03f */
[----:B------:R-:W-:Y:S01]  /*8e30*/  SEL R18, RZ, 0x1, P0 ;  /* 0x00000001ff127807 */ /* 0x000fe20000000000 */
[----:B------:R-:W-:Y:S01]  /*8e40*/  UMOV UR18, 0x0 ;  /* 0x0000000000127882 */ /* 0x000fe20000000000 */
[----:B------:R-:W-:Y:S01]  /*8e50*/  UMOV UR19, 0x10000000 ;  /* 0x1000000000137882 */ /* 0x000fe20000000000 */
[----:B------:R-:W-:Y:S01]  /*8e60*/  UMOV UR11, UR25 ;  /* 0x00000019000b7c82 */ /* 0x000fe20008000000 */
[----:B------:R-:W-:-:S02]  /*8e70*/  LOP3.LUT R7, R7, R18, RZ, 0x3c, !PT ;  /* 0x0000001207077212 */ /* 0x000fc400078e3cff */
[----:B------:R-:W-:Y:S02]  /*8e80*/  SEL R8, R8, RZ, P0 ;  /* 0x000000ff08087207 */ /* 0x000fe40000000000 */
[----:B------:R0:W-:Y:S02]  /*8e90*/  UTMALDG.3D.MULTICAST [UR8], [UR16], UR21, desc[UR18] ;  /* 0x00001208100073b4 */ /* 0x0001e40008011815 */
[----:B0-----:R-:W-:Y:S01]  /*8ea0*/  UMOV UR8, UR24 ;  /* 0x0000001800087c82 */ /* 0x001fe20008000000 */
[----:B------:R-:W-:Y:S02]  /*8eb0*/  UMOV UR11, UR26 ;  /* 0x0000001a000b7c82 */ /* 0x000fe40008000000 */
[----:B------:R0:W-:Y:S02]  /*8ec0*/  UTMALDG.3D.MULTICAST [UR8], [UR32], UR30, desc[UR18] ;  /* 0x00001208200073b4 */ /* 0x0001e4000801181e */
[----:B0-----:R-:W-:Y:S05]  /*8ed0*/  @P1 BRA `(.L_x_182) ;  /* 0xfffffffc003c1947 */ /* 0x001fea000383ffff */
.L_x_179:
[----:B------:R-:W-:Y:S05]  /*8ee0*/  BSYNC B1 ;  /* 0x0000000000017941 */ /* 0x000fea0003800000 */
.L_x_178:
[----:B------:R-:W-:Y:S01]  /*8ef0*/  LOP3.LUT P1, RZ, R14, 0xff, RZ, 0xc0, !PT ;  /* 0x000000ff0eff7812 */ /* 0x000fe2000782c0ff */
[C---:B------:R-:W-:Y:S01]  /*8f00*/  IMAD.IADD R9, R11.reuse, 0x1, R12 ;  /* 0x000000010b097824 */ /* 0x040fe200078e020c */
[----:B------:R-:W-:Y:S01]  /*8f10*/  ULDC.64 UR8, c[0x0][0x650] ;  /* 0x0001940000087ab9 */ /* 0x000fe20000000a00 */
[----:B------:R-:W-:Y:S01]  /*8f20*/  ISETP.GE.U32.AND P2, PT, R11, 0x16, PT ;  /* 0x000000160b00780c */ /* 0x000fe20003f46070 */
[----:B------:R-:W-:Y:S01]  /*8f30*/  BSSY B1, `(.L_x_183) ;  /* 0x0000069000017945 */ /* 0x000fe20003800000 */
[----:B------:R-:W-:Y:S01]  /*8f40*/  IMAD.MOV.U32 R17, RZ, RZ, -0x1 ;  /* 0xffffffffff117424 */ /* 0x000fe200078e00ff */
[----:B------:R-:W-:Y:S01]  /*8f50*/  ISETP.GT.U32.AND P0, PT, R9, 0x15, PT ;  /* 0x000000150900780c */ /* 0x000fe20003f04070 */
[----:B------:R-:W-:Y:S01]  /*8f60*/  IMAD.MOV.U32 R16, RZ, RZ, -0x1 ;  /* 0xffffffffff107424 */ /* 0x000fe200078e00ff */
[----:B------:R-:W-:Y:S02]  /*8f70*/  PRMT R14, RZ, 0x7610, R14 ;  /* 0x00007610ff0e7816 */ /* 0x000fe4000000000e */
[----:B------:R-:W-:-:S03]  /*8f80*/  ISETP.LT.U32.AND P0, PT, R11, 0x16, P0 ;  /* 0x000000160b00780c */ /* 0x000fc60000701070 */
[----:B------:R-:W0:Y:S01]  /*8f90*/  @P1 S2R R7, SR_CgaCtaId ;  /* 0x0000000000071919 */ /* 0x000e220000008800 */
[----:B------:R-:W-:-:S04]  /*8fa0*/  @P1 MOV R6, 0x400 ;  /* 0x0000040000061802 */ /* 0x000fc80000000f00 */
[----:B0-----:R-:W-:Y:S01]  /*8fb0*/  @P1 LEA R8, R7, R6, 0x18 ;  /* 0x0000000607081211 */ /* 0x001fe200078ec0ff */
[----:B------:R-:W-:Y:S01]  /*8fc0*/  IMAD.WIDE.U32 R6, R9, -0x45d1745d, RZ ;  /* 0xba2e8ba309067825 */ /* 0x000fe200078e00ff */
[----:B------:R-:W-:Y:S02]  /*8fd0*/  SEL R6, RZ, 0x1, !P0 ;  /* 0x00000001ff067807 */ /* 0x000fe40004000000 */
[----:B------:R0:W-:Y:S01]  /*8fe0*/  @P1 SYNCS.ARRIVE.TRANS64.A1T0 RZ, [R8+URZ+0x178], RZ ;  /* 0x000178ff08ff19a7 */ /* 0x0001e2000810003f */
[----:B------:R-:W-:Y:S02]  /*8ff0*/  IADD3 R2, P1, R2, UR22, RZ ;  /* 0x0000001602027c10 */ /* 0x000fe4000ff3e0ff */
[----:B------:R-:W-:Y:S01]  /*9000*/  LOP3.LUT R5, R5, R6, RZ, 0x3c, !PT ;  /* 0x0000000605057212 */ /* 0x000fe200078e3cff */
[----:B------:R-:W-:Y:S01]  /*9010*/  IMAD.MOV.U32 R6, RZ, RZ, -0x1 ;  /* 0xffffffffff067424 */ /* 0x000fe200078e00ff */
[----:B------:R-:W-:Y:S02]  /*9020*/  IADD3.X R3, R3, UR14, RZ, P1, !PT ;  /* 0x0000000e03037c10 */ /* 0x000fe40008ffe4ff */
[----:B------:R-:W-:-:S02]  /*9030*/  ISETP.GE.U32.AND P0, PT, R2, UR8, PT ;  /* 0x0000000802007c0c */ /* 0x000fc4000bf06070 */
[----:B0-----:R-:W-:Y:S02]  /*9040*/  SHF.R.U32.HI R8, RZ, 0x4, R7 ;  /* 0x00000004ff087819 */ /* 0x001fe40000011607 */
[----:B------:R-:W-:Y:S02]  /*9050*/  ISETP.GE.U32.AND.EX P0, PT, R3, UR9, PT, P0 ;  /* 0x0000000903007c0c */ /* 0x000fe4000bf06100 */
[----:B------:R-:W-:Y:S01]  /*9060*/  @P2 LOP3.LUT R5, R5, 0x1, R8, 0x78, !PT ;  /* 0x0000000105052812 */ /* 0x000fe200078e7808 */
[----:B------:R-:W-:Y:S01]  /*9070*/  IMAD R12, R8, -0x16, R9 ;  /* 0xffffffea080c7824 */ /* 0x000fe200078e0209 */
[----:B------:R-:W-:-:S09]  /*9080*/  PRMT R7, RZ, 0x7610, R7 ;  /* 0x00007610ff077816 */ /* 0x000fd20000000007 */
[----:B------:R-:W-:Y:S05]  /*9090*/  @P0 BRA `(.L_x_184) ;  /* 0x0000000400480947 */ /* 0x000fea0003800000 */
[----:B------:R-:W0:Y:S01]  /*90a0*/  S2R R17, SR_CTAID.X ;  /* 0x0000000000117919 */ /* 0x000e220000002500 */
[----:B------:R-:W-:Y:S01]  /*90b0*/  ULDC.64 UR8, c[0x0][0x628] ;  /* 0x00018a0000087ab9 */ /* 0x000fe20000000a00 */
[----:B------:R-:W1:Y:S01]  /*90c0*/  LDC R18, c[0x0][0x144] ;  /* 0x00005100ff127b82 */ /* 0x000e620000000800 */
[----:B------:R-:W-:Y:S01]  /*90d0*/  ISETP.NE.U32.AND P0, PT, RZ, UR8, PT ;  /* 0x00000008ff007c0c */ /* 0x000fe2000bf05070 */
[----:B------:R-:W2:Y:S01]  /*90e0*/  S2R R13, SR_CTAID.Y ;  /* 0x00000000000d7919 */ /* 0x000ea20000002600 */
[----:B------:R-:W-:Y:S01]  /*90f0*/  ULDC UR10, c[0x0][0x150] ;  /* 0x00005400000a7ab9 */ /* 0x000fe20000000800 */
[----:B------:R-:W-:Y:S01]  /*9100*/  ULDC UR11, c[0x0][0x630] ;  /* 0x00018c00000b7ab9 */ /* 0x000fe20000000800 */
[----:B------:R-:W-:Y:S01]  /*9110*/  ISETP.NE.AND.EX P0, PT, RZ, UR9, PT, P0 ;  /* 0x00000009ff007c0c */ /* 0x000fe2000bf05300 */
[----:B------:R-:W-:Y:S01]  /*9120*/  IMAD.MOV.U32 R6, RZ, RZ, R2 ;  /* 0x000000ffff067224 */ /* 0x000fe200078e0002 */
[----:B0-----:R-:W-:-:S05]  /*9130*/  I2FP.F32.U32 R7, R17 ;  /* 0x0000001100077245 */ /* 0x001fca0000201000 */
[----:B------:R-:W-:Y:S01]  /*9140*/  FMUL R20, R7, UR10 ;  /* 0x0000000a07147c20 */ /* 0x000fe20008400000 */
[----:B------:R-:W-:-:S05]  /*9150*/  IMAD.MOV.U32 R7, RZ, RZ, R3 ;  /* 0x000000ffff077224 */ /* 0x000fca00078e0003 */
[----:B--2---:R-:W-:Y:S05]  /*9160*/  @!P0 BRA `(.L_x_185) ;  /* 0x0000000000288947 */ /* 0x004fea0003800000 */
[----:B------:R-:W-:Y:S02]  /*9170*/  ULDC UR10, c[0x0][0x634] ;  /* 0x00018d00000a7ab9 */ /* 0x000fe40000000800 */
[----:B------:R-:W-:-:S05]  /*9180*/  IADD3 R7, P0, R2, UR10, RZ ;  /* 0x0000000a02077c10 */ /* 0x000fca000ff1e0ff */
[----:B------:R-:W-:-:S04]  /*9190*/  IMAD.X R19, RZ, RZ, R3, P0 ;  /* 0x000000ffff137224 */ /* 0x000fc800000e0603 */
[----:B------:R-:W-:-:S04]  /*91a0*/  IMAD.WIDE.U32 R8, R19, UR8, RZ ;  /* 0x0000000813087c25 */ /* 0x000fc8000f8e00ff */
[----:B------:R-:W-:-:S04]  /*91b0*/  IMAD.WIDE.U32 R8, P0, R7, UR9, R8 ;  /* 0x0000000907087c25 */ /* 0x000fc8000f800008 */
[----:B------:R-:W-:-:S04]  /*91c0*/  IMAD.WIDE.U32 R6, R7, UR8, RZ ;  /* 0x0000000807067c25 */ /* 0x000fc8000f8e00ff */
[----:B------:R-:W-:Y:S01]  /*91d0*/  IMAD.MOV.U32 R6, RZ, RZ, R9 ;  /* 0x000000ffff067224 */ /* 0x000fe200078e0009 */
[----:B------:R-:W-:Y:S01]  /*91e0*/  IADD3 RZ, P1, R7, R8, RZ ;  /* 0x0000000807ff7210 */ /* 0x000fe20007f3e0ff */
[----:B------:R-:W-:-:S04]  /*91f0*/  IMAD.X R7, RZ, RZ, RZ, P0 ;  /* 0x000000ffff077224 */ /* 0x000fc800000e06ff */
[----:B------:R-:W-:-:S08]  /*9200*/  IMAD.WIDE.U32.X R6, R19, UR9, R6, P1 ;  /* 0x0000000913067c25 */ /* 0x000fd000088e0406 */
.L_x_185:
[--C-:B------:R-:W-:Y:S01]  /*9210*/  SHF.R.U64 R16, R6, UR11, R7.reuse ;  /* 0x0000000b06107c19 */ /* 0x100fe20008001207 */
[----:B------:R-:W0:Y:S01]  /*9220*/  F2I.U32.TRUNC.NTZ R20, R20 ;  /* 0x0000001400147305 */ /* 0x000e22000020f000 */
[----:B------:R-:W-:Y:S01]  /*9230*/  SHF.R.U32.HI R6, RZ, UR11, R7 ;  /* 0x0000000bff067c19 */ /* 0x000fe20008011607 */
[----:B------:R-:W-:Y:S01]  /*9240*/  ULDC.64 UR8, c[0x0][0x620] ;  /* 0x0001880000087ab9 */ /* 0x000fe20000000a00 */
[----:B------:R-:W-:Y:S01]  /*9250*/  IADD3 R9, P0, RZ, -R16, RZ ;  /* 0x80000010ff097210 */ /* 0x000fe20007f1e0ff */
[----:B------:R-:W-:-:S04]  /*9260*/  ULDC.64 UR10, c[0x0][0x640] ;  /* 0x00019000000a7ab9 */ /* 0x000fc80000000a00 */
[----:B------:R-:W-:Y:S01]  /*9270*/  IMAD.X R6, RZ, RZ, ~R6, P0 ;  /* 0x000000ffff067224 */ /* 0x000fe200000e0e06 */
[----:B------:R-:W-:-:S03]  /*9280*/  ISETP.NE.U32.AND P0, PT, RZ, UR10, PT ;  /* 0x0000000aff007c0c */ /* 0x000fc6000bf05070 */
[----:B------:R-:W-:Y:S01]  /*9290*/  IMAD R8, R6, UR8, RZ ;  /* 0x0000000806087c24 */ /* 0x000fe2000f8e02ff */
[----:B------:R-:W-:Y:S01]  /*92a0*/  ISETP.NE.AND.EX P0, PT, RZ, UR11, PT, P0 ;  /* 0x0000000bff007c0c */ /* 0x000fe2000bf05300 */
[----:B------:R-:W-:Y:S01]  /*92b0*/  IMAD.WIDE.U32 R6, R9, UR8, R2 ;  /* 0x0000000809067c25 */ /* 0x000fe2000f8e0002 */
[----:B------:R-:W-:-:S03]  /*92c0*/  ULDC UR8, c[0x0][0x618] ;  /* 0x0001860000087ab9 */ /* 0x000fc60000000800 */
[----:B------:R-:W-:Y:S01]  /*92d0*/  IMAD R9, R9, UR9, R8 ;  /* 0x0000000909097c24 */ /* 0x000fe2000f8e0208 */
[----:B------:R-:W-:Y:S01]  /*92e0*/  ULDC UR9, c[0x0][0x154] ;  /* 0x0000550000097ab9 */ /* 0x000fe20000000800 */
[----:B0-----:R-:W-:Y:S02]  /*92f0*/  IMAD.MOV R8, RZ, RZ, -R20 ;  /* 0x000000ffff087224 */ /* 0x001fe400078e0a14 */
[----:B------:R-:W-:Y:S01]  /*9300*/  IMAD.IADD R7, R7, 0x1, R9 ;  /* 0x0000000107077824 */ /* 0x000fe200078e0209 */
[----:B------:R-:W0:Y:S01]  /*9310*/  LDC R20, c[0x0][0x148] ;  /* 0x00005200ff147b82 */ /* 0x000e220000000800 */
[----:B-1----:R-:W-:Y:S01]  /*9320*/  IMAD R17, R18, R8, R17 ;  /* 0x0000000812117224 */ /* 0x002fe200078e0211 */
[----:B------:R-:W-:Y:S02]  /*9330*/  I2FP.F32.U32 R8, R13 ;  /* 0x0000000d00087245 */ /* 0x000fe40000201000 */
[--C-:B------:R-:W-:Y:S02]  /*9340*/  SHF.R.U64 R18, R6, UR8, R7.reuse ;  /* 0x0000000806127c19 */ /* 0x100fe40008001207 */
[----:B------:R-:W-:Y:S01]  /*9350*/  SHF.R.U32.HI R7, RZ, UR8, R7 ;  /* 0x00000008ff077c19 */ /* 0x000fe20008011607 */
[----:B------:R-:W-:Y:S01]  /*9360*/  FMUL R8, R8, UR9 ;  /* 0x0000000908087c20 */ /* 0x000fe20008400000 */
[----:B------:R-:W-:-:S02]  /*9370*/  ULDC UR8, c[0x0][0x608] ;  /* 0x0001820000087ab9 */ /* 0x000fc40000000800 */
[--C-:B------:R-:W-:Y:S01]  /*9380*/  SHF.R.U64 R22, R18, UR8, R7.reuse ;  /* 0x0000000812167c19 */ /* 0x100fe20008001207 */
[----:B------:R1:W2:Y:S01]  /*9390*/  F2I.U32.TRUNC.NTZ R23, R8 ;  /* 0x0000000800177305 */ /* 0x0002a2000020f000 */
[----:B------:R-:W-:Y:S01]  /*93a0*/  SHF.R.U32.HI R7, RZ, UR8, R7 ;  /* 0x00000008ff077c19 */ /* 0x000fe20008011607 */
[----:B------:R-:W-:-:S03]  /*93b0*/  ULDC UR8, c[0x0][0x658] ;  /* 0x0001960000087ab9 */ /* 0x000fc60000000800 */
[--C-:B------:R-:W-:Y:S02]  /*93c0*/  SHF.R.U64 R19, R22, UR8, R7.reuse ;  /* 0x0000000816137c19 */ /* 0x100fe40008001207 */
[----:B------:R-:W-:-:S03]  /*93d0*/  SHF.R.U32.HI R21, RZ, UR8, R7 ;  /* 0x00000008ff157c19 */ /* 0x000fc60008011607 */
[----:B------:R-:W-:Y:S02]  /*93e0*/  IMAD.MOV.U32 R6, RZ, RZ, R19 ;  /* 0x000000ffff067224 */ /* 0x000fe400078e0013 */
[----:B------:R-:W-:Y:S01]  /*93f0*/  IMAD.MOV.U32 R7, RZ, RZ, R21 ;  /* 0x000000ffff077224 */ /* 0x000fe200078e0015 */
[----:B-1----:R-:W-:Y:S06]  /*9400*/  @!P0 BRA `(.L_x_186) ;  /* 0x0000000000288947 */ /* 0x002fec0003800000 */
        /* <DEDUP_REMOVED lines=10> */
.L_x_186:
[----:B------:R-:W-:Y:S01]  /*94b0*/  ULDC UR8, c[0x0][0x648] ;  /* 0x0001920000087ab9 */ /* 0x000fe20000000800 */
[----:B--2---:R-:W-:Y:S01]  /*94c0*/  IMAD.MOV R23, RZ, RZ, -R23 ;  /* 0x000000ffff177224 */ /* 0x004fe200078e0a17 */
[----:B------:R-:W-:Y:S01]  /*94d0*/  SHF.R.U64 R7, R6, UR8, R7 ;  /* 0x0000000806077c19 */ /* 0x000fe20008001207 */
[----:B------:R-:W-:Y:S01]  /*94e0*/  ULDC UR8, c[0x0][0x638] ;  /* 0x00018e0000087ab9 */ /* 0x000fe20000000800 */
[----:B------:R-:W-:Y:S01]  /*94f0*/  LOP3.LUT R6, R22, UR13, RZ, 0xc0, !PT ;  /* 0x0000000d16067c12 */ /* 0x000fe2000f8ec0ff */
[----:B0-----:R-:W-:Y:S01]  /*9500*/  @P3 IMAD R17, R20, R23, R13 ;  /* 0x0000001714113224 */ /* 0x001fe200078e020d */
[----:B------:R-:W-:Y:S01]  /*9510*/  LOP3.LUT R18, R18, UR4, RZ, 0xc0, !PT ;  /* 0x0000000412127c12 */ /* 0x000fe2000f8ec0ff */
[----:B------:R-:W-:Y:S01]  /*9520*/  IMAD.MOV R8, RZ, RZ, -R7 ;  /* 0x000000ffff087224 */ /* 0x000fe200078e0a07 */
[----:B------:R-:W-:Y:S01]  /*9530*/  ULDC UR9, c[0x0][0x610] ;  /* 0x0001840000097ab9 */ /* 0x000fe20000000800 */
[----:B------:R-:W-:Y:S02]  /*9540*/  IMAD R6, R7, UR5, R6 ;  /* 0x0000000507067c24 */ /* 0x000fe4000f8e0206 */
[----:B------:R-:W-:Y:S01]  /*9550*/  IMAD R19, R8, UR8, R19 ;  /* 0x0000000808137c24 */ /* 0x000fe2000f8e0213 */
[----:B------:R-:W-:Y:S01]  /*9560*/  ULDC UR8, c[0x0][0x600] ;  /* 0x0001800000087ab9 */ /* 0x000fe20000000800 */
[----:B------:R-:W-:-:S02]  /*9570*/  IMAD R6, R6, UR9, R17 ;  /* 0x0000000906067c24 */ /* 0x000fc4000f8e0211 */
[----:B------:R-:W-:Y:S02]  /*9580*/  IMAD R19, R19, UR8, R18 ;  /* 0x0000000813137c24 */ /* 0x000fe4000f8e0212 */
[----:B------:R-:W-:-:S03]  /*9590*/  IMAD.MOV.U32 R7, RZ, RZ, 0x1 ;  /* 0x00000001ff077424 */ /* 0x000fc600078e00ff */
[----:B------:R-:W-:Y:S02]  /*95a0*/  SEL R17, R19, R6, !P3 ;  /* 0x0000000613117207 */ /* 0x000fe40005800000 */
[----:B------:R-:W-:-:S07]  /*95b0*/  SEL R6, R6, R19, !P3 ;  /* 0x0000001306067207 */ /* 0x000fce0005800000 */
.L_x_184:
[----:B------:R-:W-:Y:S05]  /*95c0*/  BSYNC B1 ;  /* 0x0000000000017941 */ /* 0x000fea0003800000 */
.L_x_183:
[----:B------:R-:W-:-:S13]  /*95d0*/  LOP3.LUT P0, RZ, R7, 0xff, RZ, 0xc0, !PT ;  /* 0x000000ff07ff7812 */ /* 0x000fda000780c0ff */
[----:B------:R-:W-:Y:S05]  /*95e0*/  @P0 BRA `(.L_x_187) ;  /* 0xfffffff400400947 */ /* 0x000fea000383ffff */
[----:B------:R-:W-:Y:S05]  /*95f0*/  BSYNC B0 ;  /* 0x0000000000007941 */ /* 0x000fea0003800000 */
.L_x_176:
[----:B------:R-:W-:-:S03]  /*9600*/  UMOV UR8, 0xffffffff ;  /* 0xffffffff00087882 */ /* 0x000fc60000000000 */
[----:B------:R-:W-:Y:S05]  /*9610*/  BRA.DIV UR8, `(.L_x_188) ;  /* 0x0000000e08a47947 */ /* 0x000fea000b800000 */
[----:B------:R-:W-:-:S13]  /*9620*/  ELECT P0, URZ, PT ;  /* 0x00000000003f782f */ /* 0x000fda0003800000 */
.L_x_220:
[----:B------:R-:W-:Y:S04]  /*9630*/  BSSY B0, `(.L_x_189) ;  /* 0x00000cd000007945 */ /* 0x000fe80003800000 */
[----:B------:R-:W-:Y:S05]  /*9640*/  @!P0 BRA `(.L_x_190) ;  /* 0x0000000c002c8947 */ /* 0x000fea0003800000 */
[----:B------:R-:W-:-:S04]  /*9650*/  LOP3.LUT R4, R4, 0x2, RZ, 0xfc, !PT ;  /* 0x0000000204047812 */ /* 0x000fc800078efcff */
[----:B------:R-:W-:-:S13]  /*9660*/  ISETP.NE.AND P0, PT, R4, 0x3, PT ;  /* 0x000000030400780c */ /* 0x000fda0003f05270 */
[----:B------:R-:W-:Y:S05]  /*9670*/  @!P0 BRA `(.L_x_191) ;  /* 0x0000000000048947 */ /* 0x000fea0003800000 */
[----:B------:R-:W-:Y:S01]  /*9680*/  BPT.TRAP 0x1 ;  /* 0x000000040000795c */ /* 0x000fe20000300000 */
.L_x_191:
[----:B------:R-:W0:Y:S01]  /*9690*/  S2R R3, SR_CgaCtaId ;  /* 0x0000000000037919 */ /* 0x000e220000008800 */
[----:B------:R-:W-:Y:S02]  /*96a0*/  MOV R0, 0x400 ;  /* 0x0000040000007802 */ /* 0x000fe40000000f00 */
[----:B------:R-:W-:Y:S02]  /*96b0*/  SHF.L.U32 R2, R5, 0x1f, RZ ;  /* 0x0000001f05027819 */ /* 0x000fe400000006ff */
[----:B0-----:R-:W-:-:S05]  /*96c0*/  LEA R3, R3, R0, 0x18 ;  /* 0x0000000003037211 */ /* 0x001fca00078ec0ff */
[----:B------:R-:W-:-:S04]  /*96d0*/  VIADD R3, R3, 0xb0 ;  /* 0x000000b003037836 */ /* 0x000fc80000000000 */
[C---:B------:R-:W-:Y:S02]  /*96e0*/  IMAD R7, R12.reuse, 0x8, R3 ;  /* 0x000000080c077824 */ /* 0x040fe400078e0203 */
[----:B------:R-:W-:Y:S02]  /*96f0*/  VIADD R12, R12, 0x1 ;  /* 0x000000010c0c7836 */ /* 0x000fe40000000000 */
[----:B------:R-:W0:Y:S03]  /*9700*/  SYNCS.PHASECHK.TRANS64.TRYWAIT P0, [R7+URZ], R2 ;  /* 0x00000002070075a7 */ /* 0x000e26000800017f */
[----:B------:R-:W-:-:S04]  /*9710*/  ISETP.NE.AND P1, PT, R12, 0x16, PT ;  /* 0x000000160c00780c */ /* 0x000fc80003f25270 */
[----:B------:R-:W-:Y:S02]  /*9720*/  SEL R0, RZ, 0x1, P1 ;  /* 0x00000001ff007807 */ /* 0x000fe40000800000 */
[----:B------:R-:W-:Y:S02]  /*9730*/  SEL R12, R12, RZ, P1 ;  /* 0x000000ff0c0c7207 */ /* 0x000fe40000800000 */
[----:B------:R-:W-:-:S03]  /*9740*/  LOP3.LUT R5, R5, R0, RZ, 0x3c, !PT ;  /* 0x0000000005057212 */ /* 0x000fc600078e3cff */
[----:B------:R-:W-:Y:S01]  /*9750*/  IMAD R9, R12, 0x8, R3 ;  /* 0x000000080c097824 */ /* 0x000fe200078e0203 */
[----:B------:R-:W-:Y:S01]  /*9760*/  SHF.L.U32 R4, R5, 0x1f, RZ ;  /* 0x0000001f05047819 */ /* 0x000fe200000006ff */
[----:B0-----:R-:W-:Y:S06]  /*9770*/  @!P0 BRA `(.L_x_192) ;  /* 0x0000000c006c8947 */ /* 0x001fec0003800000 */
.L_x_221:
[----:B------:R-:W1:Y:S01]  /*9780*/  SYNCS.PHASECHK.TRANS64.TRYWAIT P0, [R9+URZ], R4 ;  /* 0x00000004090075a7 */ /* 0x000e62000800017f */
[----:B------:R-:W-:-:S05]  /*9790*/  VIADD R0, R12, 0x1 ;  /* 0x000000010c007836 */ /* 0x000fca0000000000 */
[----:B------:R-:W-:-:S04]  /*97a0*/  ISETP.NE.AND P1, PT, R0, 0x16, PT ;  /* 0x000000160000780c */ /* 0x000fc80003f25270 */
[----:B0-----:R-:W-:Y:S02]  /*97b0*/  SEL R2, RZ, 0x1, P1 ;  /* 0x00000001ff027807 */ /* 0x001fe40000800000 */
[----:B------:R-:W-:Y:S02]  /*97c0*/  SEL R0, R0, RZ, P1 ;  /* 0x000000ff00007207 */ /* 0x000fe40000800000 */
[----:B------:R-:W-:-:S03]  /*97d0*/  LOP3.LUT R7, R5, R2, RZ, 0x3c, !PT ;  /* 0x0000000205077212 */ /* 0x000fc600078e3cff */
[----:B------:R-:W-:Y:S01]  /*97e0*/  IMAD R6, R0, 0x8, R3 ;  /* 0x0000000800067824 */ /* 0x000fe200078e0203 */
[----:B------:R-:W-:Y:S01]  /*97f0*/  SHF.L.U32 R5, R7, 0x1f, RZ ;  /* 0x0000001f07057819 */ /* 0x000fe200000006ff */
[----:B-1----:R-:W-:Y:S06]  /*9800*/  @!P0 BRA `(.L_x_193) ;  /* 0x0000000c005c8947 */ /* 0x002fec0003800000 */
.L_x_222:
[----:B------:R-:W1:Y:S01]  /*9810*/  SYNCS.PHASECHK.TRANS64.TRYWAIT P0, [R6+URZ], R5 ;  /* 0x00000005060075a7 */ /* 0x000e62000800017f */
[----:B------:R-:W-:-:S05]  /*9820*/  VIADD R0, R0, 0x1 ;  /* 0x0000000100007836 */ /* 0x000fca0000000000 */
[----:B------:R-:W-:-:S04]  /*9830*/  ISETP.NE.AND P1, PT, R0, 0x16, PT ;  /* 0x000000160000780c */ /* 0x000fc80003f25270 */
[----:B------:R-:W-:Y:S02]  /*9840*/  SEL R2, RZ, 0x1, P1 ;  /* 0x00000001ff027807 */ /* 0x000fe40000800000 */
[----:B------:R-:W-:Y:S02]  /*9850*/  SEL R0, R0, RZ, P1 ;  /* 0x000000ff00007207 */ /* 0x000fe40000800000 */
[----:B------:R-:W-:-:S03]  /*9860*/  LOP3.LUT R7, R7, R2, RZ, 0x3c, !PT ;  /* 0x0000000207077212 */ /* 0x000fc600078e3cff */
[----:B0-----:R-:W-:Y:S01]  /*9870*/  IMAD R9, R0, 0x8, R3 ;  /* 0x0000000800097824 */ /* 0x001fe200078e0203 */
[----:B------:R-:W-:Y:S01]  /*9880*/  SHF.L.U32 R4, R7, 0x1f, RZ ;  /* 0x0000001f07047819 */ /* 0x000fe200000006ff */
[----:B-1----:R-:W-:Y:S06]  /*9890*/  @!P0 BRA `(.L_x_194) ;  /* 0x0000000c004c8947 */ /* 0x002fec0003800000 */
.L_x_223:
        /* <DEDUP_REMOVED lines=9> */
.L_x_224:
        /* <DEDUP_REMOVED lines=9> */
.L_x_225:
        /* <DEDUP_REMOVED lines=9> */
.L_x_226:
        /* <DEDUP_REMOVED lines=9> */
.L_x_227:
        /* <DEDUP_REMOVED lines=9> */
.L_x_228:
        /* <DEDUP_REMOVED lines=9> */
.L_x_229:
        /* <DEDUP_REMOVED lines=9> */
.L_x_230:
        /* <DEDUP_REMOVED lines=9> */
.L_x_231:
        /* <DEDUP_REMOVED lines=9> */
.L_x_232:
        /* <DEDUP_REMOVED lines=9> */
.L_x_233:
        /* <DEDUP_REMOVED lines=9> */
.L_x_234:
        /* <DEDUP_REMOVED lines=9> */
.L_x_235:
        /* <DEDUP_REMOVED lines=9> */
.L_x_236:
        /* <DEDUP_REMOVED lines=9> */
.L_x_237:
        /* <DEDUP_REMOVED lines=9> */
.L_x_238:
        /* <DEDUP_REMOVED lines=9> */
.L_x_239:
        /* <DEDUP_REMOVED lines=9> */
.L_x_240:
[----:B------:R-:W1:Y:S01]  /*a230*/  SYNCS.PHASECHK.TRANS64.TRYWAIT P0, [R6+URZ], R5 ;  /* 0x00000005060075a7 */ /* 0x000e62000800017f */
[----:B------:R-:W-:-:S05]  /*a240*/  VIADD R0, R0, 0x1 ;  /* 0x0000000100007836 */ /* 0x000fca0000000000 */
[----:B------:R-:W-:-:S04]  /*a250*/  ISETP.NE.AND P1, PT, R0, 0x16, PT ;  /* 0x000000160000780c */ /* 0x000fc80003f25270 */
[----:B------:R-:W-:Y:S02]  /*a260*/  SEL R2, RZ, 0x1, P1 ;  /* 0x00000001ff027807 */ /* 0x000fe40000800000 */
[----:B------:R-:W-:Y:S02]  /*a270*/  SEL R0, R0, RZ, P1 ;  /* 0x000000ff00007207 */ /* 0x000fe40000800000 */
[----:B------:R-:W-:Y:S01]  /*a280*/  LOP3.LUT R2, R7, R2, RZ, 0x3c, !PT ;  /* 0x0000000207027212 */ /* 0x000fe200078e3cff */
[----:B-1----:R-:W-:Y:S06]  /*a290*/  @!P0 BRA `(.L_x_212) ;  /* 0x0000000800348947 */ /* 0x002fec0003800000 */
.L_x_241:
[----:B------:R-:W-:Y:S01]  /*a2a0*/  IMAD R3, R0, 0x8, R3 ;  /* 0x0000000800037824 */ /* 0x000fe200078e0203 */
[----:B------:R-:W-:-:S07]  /*a2b0*/  SHF.L.U32 R0, R2, 0x1f, RZ ;  /* 0x0000001f02007819 */ /* 0x000fce00000006ff */
.L_x_213:
[----:B--2---:R2:W3:Y:S02]  /*a2c0*/  SYNCS.PHASECHK.TRANS64.TRYWAIT P0, [R3+URZ], R0 ;  /* 0x00000000030075a7 */ /* 0x0044e4000800017f */
[----:B---3--:R-:W-:Y:S05]  /*a2d0*/  @!P0 NANOSLEEP.SYNCS 0x989680 ;  /* 0x009896800000895d */ /* 0x008fea0003900000 */
[----:B------:R-:W3:Y:S02]  /*a2e0*/  @!P0 SYNCS.PHASECHK.TRANS64 P0, [R3+URZ], R0 ;  /* 0x00000000030085a7 */ /* 0x000ee4000800007f */
[----:B---3--:R-:W-:Y:S05]  /*a2f0*/  @!P0 BRA `(.L_x_213) ;  /* 0xfffffffc00f08947 */ /* 0x008fea000383ffff */
.L_x_190:
[----:B------:R-:W-:Y:S05]  /*a300*/  BSYNC B0 ;  /* 0x0000000000007941 */ /* 0x000fea0003800000 */
.L_x_189:
[----:B------:R-:W-:Y:S05]  /*a310*/  EXIT ;  /* 0x000000000000794d */ /* 0x000fea0003800000 */
.L_x_22:
[----:B-1----:R-:W-:-:S04]  /*a320*/  IMAD.U32 R13, RZ, RZ, UR7 ;  /* 0x00000007ff0d7e24 */ /* 0x002fc8000f8e00ff */
[----:B------:R1:W4:Y:S03]  /*a330*/  SYNCS.PHASECHK.TRANS64.TRYWAIT P0, [R13+URZ], R12 ;  /* 0x0000000c0d0075a7 */ /* 0x000326000800017f */
[----:B----4-:R-:W-:Y:S05]  /*a340*/  @!P0 NANOSLEEP.SYNCS 0x989680 ;  /* 0x009896800000895d */ /* 0x010fea0003900000 */
[----:B------:R-:W4:Y:S02]  /*a350*/  @!P0 SYNCS.PHASECHK.TRANS64 P0, [R13+URZ], R12 ;  /* 0x0000000c0d0085a7 */ /* 0x000f24000800007f */
[----:B----4-:R-:W-:Y:S05]  /*a360*/  @!P0 BRA `(.L_x_22) ;  /* 0xfffffffc00ec8947 */ /* 0x010fea000383ffff */
[----:B------:R-:W-:Y:S05]  /*a370*/  BRA `(.L_x_21) ;  /* 0xffffff7400cc7947 */ /* 0x000fea000383ffff */
.L_x_28:
[----:B-1----:R-:W-:-:S04]  /*a380*/  IMAD.U32 R15, RZ, RZ, UR12 ;  /* 0x0000000cff0f7e24 */ /* 0x002fc8000f8e00ff */
[----:B------:R1:W4:Y:S03]  /*a390*/  SYNCS.PHASECHK.TRANS64.TRYWAIT P0, [R15+URZ], R14 ;  /* 0x0000000e0f0075a7 */ /* 0x000326000800017f */
[----:B----4-:R-:W-:Y:S05]  /*a3a0*/  @!P0 NANOSLEEP.SYNCS 0x989680 ;  /* 0x009896800000895d */ /* 0x010fea0003900000 */
[----:B------:R-:W4:Y:S02]  /*a3b0*/  @!P0 SYNCS.PHASECHK.TRANS64 P0, [R15+URZ], R14 ;  /* 0x0000000e0f0085a7 */ /* 0x000f24000800007f */
[----:B----4-:R-:W-:Y:S05]  /*a3c0*/  @!P0 BRA `(.L_x_28) ;  /* 0xfffffffc00ec8947 */ /* 0x010fea000383ffff */
[----:B------:R-:W-:Y:S05]  /*a3d0*/  BRA `(.L_x_27) ;  /* 0xffffff8000087947 */ /* 0x000fea000383ffff */
.L_x_177:
[----:B------:R-:W-:Y:S01]  /*a3e0*/  BSSY B1, `(.L_x_214) ;  /* 0x0000006000017945 */ /* 0x000fe20003800000 */
[----:B------:R-:W-:-:S07]  /*a3f0*/  IMAD.MOV.U32 R7, RZ, RZ, -0x1 ;  /* 0xffffffffff077424 */ /* 0x000fce00078e00ff */
[----:B------:R-:W-:Y:S05]  /*a400*/  WARPSYNC.COLLECTIVE R7, `(.L_x_215) ;  /* 0x00000000070c7348 */ /* 0x000fea0003c00000 */
[----:B------:R-:W-:Y:S02]  /*a410*/  ELECT P0, UR62, PT ;  /* 0x00000000003e782f */ /* 0x000fe40003800000 */
[----:B------:R-:W-:Y:S01]  /*a420*/  MOV R7, UR62 ;  /* 0x0000003e00077c02 */ /* 0x000fe20008000f00 */
[----:B------:R-:W-:Y:S10]  /*a430*/  ENDCOLLECTIVE ;  /* 0x000000000000791b */ /* 0x000ff40003800000 */
.L_x_215:
[----:B------:R-:W-:Y:S05]  /*a440*/  BSYNC B1 ;  /* 0x0000000000017941 */ /* 0x000fea0003800000 */
.L_x_214:
[----:B------:R-:W-:Y:S05]  /*a450*/  BRA `(.L_x_216) ;  /* 0xffffffe400b07947 */ /* 0x000fea000383ffff */
.L_x_180:
[----:B0-----:R0:W1:Y:S02]  /*a460*/  SYNCS.PHASECHK.TRANS64.TRYWAIT P0, [R18+URZ+0xb0], R9 ;  /* 0x0000b009120075a7 */ /* 0x001064000800017f */
[----:B-1----:R-:W-:Y:S05]  /*a470*/  @!P0 NANOSLEEP.SYNCS 0x989680 ;  /* 0x009896800000895d */ /* 0x002fea0003900000 */
[----:B------:R-:W1:Y:S02]  /*a480*/  @!P0 SYNCS.PHASECHK.TRANS64 P0, [R18+URZ+0xb0], R9 ;  /* 0x0000b009120085a7 */ /* 0x000e64000800007f */
[----:B-1----:R-:W-:Y:S05]  /*a490*/  @!P0 BRA `(.L_x_180) ;  /* 0xfffffffc00f08947 */ /* 0x002fea000383ffff */
[----:B------:R-:W-:Y:S05]  /*a4a0*/  BRA `(.L_x_217) ;  /* 0xffffffe400ec7947 */ /* 0x000fea000383ffff */
.L_x_188:
[----:B------:R-:W-:Y:S01]  /*a4b0*/  BSSY B0, `(.L_x_218) ;  /* 0x0000006000007945 */ /* 0x000fe20003800000 */
[----:B------:R-:W-:-:S07]  /*a4c0*/  IMAD.MOV.U32 R7, RZ, RZ, -0x1 ;  /* 0xffffffffff077424 */ /* 0x000fce00078e00ff */
[----:B------:R-:W-:Y:S05]  /*a4d0*/  WARPSYNC.COLLECTIVE R7, `(.L_x_219) ;  /* 0x00000000070c7348 */ /* 0x000fea0003c00000 */
[----:B------:R-:W-:Y:S02]  /*a4e0*/  ELECT P0, UR62, PT ;  /* 0x00000000003e782f */ /* 0x000fe40003800000 */
[----:B------:R-:W-:Y:S01]  /*a4f0*/  MOV R7, UR62 ;  /* 0x0000003e00077c02 */ /* 0x000fe20008000f00 */
[----:B------:R-:W-:Y:S10]  /*a500*/  ENDCOLLECTIVE ;  /* 0x000000000000791b */ /* 0x000ff40003800000 */
.L_x_219:
[----:B------:R-:W-:Y:S05]  /*a510*/  BSYNC B0 ;  /* 0x0000000000007941 */ /* 0x000fea0003800000 */
.L_x_218:
[----:B------:R-:W-:Y:S05]  /*a520*/  BRA `(.L_x_220) ;  /* 0xfffffff000407947 */ /* 0x000fea000383ffff */
.L_x_192:
[----:B0-----:R0:W1:Y:S02]  /*a530*/  SYNCS.PHASECHK.TRANS64.TRYWAIT P0, [R7+URZ], R2 ;  /* 0x00000002070075a7 */ /* 0x001064000800017f */
[----:B-1----:R-:W-:Y:S05]  /*a540*/  @!P0 NANOSLEEP.SYNCS 0x989680 ;  /* 0x009896800000895d */ /* 0x002fea0003900000 */
[----:B------:R-:W1:Y:S02]  /*a550*/  @!P0 SYNCS.PHASECHK.TRANS64 P0, [R7+URZ], R2 ;  /* 0x00000002070085a7 */ /* 0x000e64000800007f */
[----:B-1----:R-:W-:Y:S05]  /*a560*/  @!P0 BRA `(.L_x_192) ;  /* 0xfffffffc00f08947 */ /* 0x002fea000383ffff */
[----:B------:R-:W-:Y:S05]  /*a570*/  BRA `(.L_x_221) ;  /* 0xfffffff000807947 */ /* 0x000fea000383ffff */
.L_x_193:
[----:B0-----:R0:W1:Y:S02]  /*a580*/  SYNCS.PHASECHK.TRANS64.TRYWAIT P0, [R9+URZ], R4 ;  /* 0x00000004090075a7 */ /* 0x001064000800017f */
[----:B-1----:R-:W-:Y:S05]  /*a590*/  @!P0 NANOSLEEP.SYNCS 0x989680 ;  /* 0x009896800000895d */ /* 0x002fea0003900000 */
[----:B------:R-:W1:Y:S02]  /*a5a0*/  @!P0 SYNCS.PHASECHK.TRANS64 P0, [R9+URZ], R4 ;  /* 0x00000004090085a7 */ /* 0x000e64000800007f */
[----:B-1----:R-:W-:Y:S05]  /*a5b0*/  @!P0 BRA `(.L_x_193) ;  /* 0xfffffffc00f08947 */ /* 0x002fea000383ffff */
[----:B------:R-:W-:Y:S05]  /*a5c0*/  BRA `(.L_x_222) ;  /* 0xfffffff000907947 */ /* 0x000fea000383ffff */
.L_x_194:
[----:B0-----:R0:W1:Y:S02]  /*a5d0*/  SYNCS.PHASECHK.TRANS64.TRYWAIT P0, [R6+URZ], R5 ;  /* 0x00000005060075a7 */ /* 0x001064000800017f */
[----:B-1----:R-:W-:Y:S05]  /*a5e0*/  @!P0 NANOSLEEP.SYNCS 0x989680 ;  /* 0x009896800000895d */ /* 0x002fea0003900000 */
[----:B------:R-:W1:Y:S02]  /*a5f0*/  @!P0 SYNCS.PHASECHK.TRANS64 P0, [R6+URZ], R5 ;  /* 0x00000005060085a7 */ /* 0x000e64000800007f */
[----:B-1----:R-:W-:Y:S05]  /*a600*/  @!P0 BRA `(.L_x_194) ;  /* 0xfffffffc00f08947 */ /* 0x002fea000383ffff */
[----:B------:R-:W-:Y:S05]  /*a610*/  BRA `(.L_x_223) ;  /* 0xfffffff000a07947 */ /* 0x000fea000383ffff */
.L_x_195:
[----:B0-----:R0:W1:Y:S02]  /*a620*/  SYNCS.PHASECHK.TRANS64.TRYWAIT P0, [R9+URZ], R4 ;  /* 0x00000004090075a7 */ /* 0x001064000800017f */
[----:B-1----:R-:W-:Y:S05]  /*a630*/  @!P0 NANOSLEEP.SYNCS 0x989680 ;  /* 0x009896800000895d */ /* 0x002fea0003900000 */
[----:B------:R-:W1:Y:S02]  /*a640*/  @!P0 SYNCS.PHASECHK.TRANS64 P0, [R9+URZ], R4 ;  /* 0x00000004090085a7 */ /* 0x000e64000800007f */
[----:B-1----:R-:W-:Y:S05]  /*a650*/  @!P0 BRA `(.L_x_195) ;  /* 0xfffffffc00f08947 */ /* 0x002fea000383ffff */
[----:B------:R-:W-:Y:S05]  /*a660*/  BRA `(.L_x_224) ;  /* 0xfffffff000b07947 */ /* 0x000fea000383ffff */
.L_x_196:
[----:B0-----:R0:W1:Y:S02]  /*a670*/  SYNCS.PHASECHK.TRANS64.TRYWAIT P0, [R6+URZ], R5 ;  /* 0x00000005060075a7 */ /* 0x001064000800017f */
[----:B-1----:R-:W-:Y:S05]  /*a680*/  @!P0 NANOSLEEP.SYNCS 0x989680 ;  /* 0x009896800000895d */ /* 0x002fea0003900000 */
[----:B------:R-:W1:Y:S02]  /*a690*/  @!P0 SYNCS.PHASECHK.TRANS64 P0, [R6+URZ], R5 ;  /* 0x00000005060085a7 */ /* 0x000e64000800007f */
[----:B-1----:R-:W-:Y:S05]  /*a6a0*/  @!P0 BRA `(.L_x_196) ;  /* 0xfffffffc00f08947 */ /* 0x002fea000383ffff */
[----:B------:R-:W-:Y:S05]  /*a6b0*/  BRA `(.L_x_225) ;  /* 0xfffffff000c07947 */ /* 0x000fea000383ffff */
.L_x_197:
[----:B0-----:R0:W1:Y:S02]  /*a6c0*/  SYNCS.PHASECHK.TRANS64.TRYWAIT P0, [R9+URZ], R4 ;  /* 0x00000004090075a7 */ /* 0x001064000800017f */
[----:B-1----:R-:W-:Y:S05]  /*a6d0*/  @!P0 NANOSLEEP.SYNCS 0x989680 ;  /* 0x009896800000895d */ /* 0x002fea0003900000 */
[----:B------:R-:W1:Y:S02]  /*a6e0*/  @!P0 SYNCS.PHASECHK.TRANS64 P0, [R9+URZ], R4 ;  /* 0x00000004090085a7 */ /* 0x000e64000800007f */
[----:B-1----:R-:W-:Y:S05]  /*a6f0*/  @!P0 BRA `(.L_x_197) ;  /* 0xfffffffc00f08947 */ /* 0x002fea000383ffff */
[----:B------:R-:W-:Y:S05]  /*a700*/  BRA `(.L_x_226) ;  /* 0xfffffff000d07947 */ /* 0x000fea000383ffff */
.L_x_198:
[----:B0-----:R0:W1:Y:S02]  /*a710*/  SYNCS.PHASECHK.TRANS64.TRYWAIT P0, [R6+URZ], R5 ;  /* 0x00000005060075a7 */ /* 0x001064000800017f */
[----:B-1----:R-:W-:Y:S05]  /*a720*/  @!P0 NANOSLEEP.SYNCS 0x989680 ;  /* 0x009896800000895d */ /* 0x002fea0003900000 */
[----:B------:R-:W1:Y:S02]  /*a730*/  @!P0 SYNCS.PHASECHK.TRANS64 P0, [R6+URZ], R5 ;  /* 0x00000005060085a7 */ /* 0x000e64000800007f */
[----:B-1----:R-:W-:Y:S05]  /*a740*/  @!P0 BRA `(.L_x_198) ;  /* 0xfffffffc00f08947 */ /* 0x002fea000383ffff */
[----:B------:R-:W-:Y:S05]  /*a750*/  BRA `(.L_x_227) ;  /* 0xfffffff000e07947 */ /* 0x000fea000383ffff */
.L_x_199:
[----:B0-----:R0:W1:Y:S02]  /*a760*/  SYNCS.PHASECHK.TRANS64.TRYWAIT P0, [R9+URZ], R4 ;  /* 0x00000004090075a7 */ /* 0x001064000800017f */
[----:B-1----:R-:W-:Y:S05]  /*a770*/  @!P0 NANOSLEEP.SYNCS 0x989680 ;  /* 0x009896800000895d */ /* 0x002fea0003900000 */
[----:B------:R-:W1:Y:S02]  /*a780*/  @!P0 SYNCS.PHASECHK.TRANS64 P0, [R9+URZ], R4 ;  /* 0x00000004090085a7 */ /* 0x000e64000800007f */
[----:B-1----:R-:W-:Y:S05]  /*a790*/  @!P0 BRA `(.L_x_199) ;  /* 0xfffffffc00f08947 */ /* 0x002fea000383ffff */
[----:B------:R-:W-:Y:S05]  /*a7a0*/  BRA `(.L_x_228) ;  /* 0xfffffff000f07947 */ /* 0x000fea000383ffff */
.L_x_200:
[----:B0-----:R0:W1:Y:S02]  /*a7b0*/  SYNCS.PHASECHK.TRANS64.TRYWAIT P0, [R6+URZ], R5 ;  /* 0x00000005060075a7 */ /* 0x001064000800017f */
[----:B-1----:R-:W-:Y:S05]  /*a7c0*/  @!P0 NANOSLEEP.SYNCS 0x989680 ;  /* 0x009896800000895d */ /* 0x002fea0003900000 */
[----:B------:R-:W1:Y:S02]  /*a7d0*/  @!P0 SYNCS.PHASECHK.TRANS64 P0, [R6+URZ], R5 ;  /* 0x00000005060085a7 */ /* 0x000e64000800007f */
[----:B-1----:R-:W-:Y:S05]  /*a7e0*/  @!P0 BRA `(.L_x_200) ;  /* 0xfffffffc00f08947 */ /* 0x002fea000383ffff */
[----:B------:R-:W-:Y:S05]  /*a7f0*/  BRA `(.L_x_229) ;  /* 0xfffffff400007947 */ /* 0x000fea000383ffff */
.L_x_201:
[----:B0-----:R0:W1:Y:S02]  /*a800*/  SYNCS.PHASECHK.TRANS64.TRYWAIT P0, [R9+URZ], R4 ;  /* 0x00000004090075a7 */ /* 0x001064000800017f */
[----:B-1----:R-:W-:Y:S05]  /*a810*/  @!P0 NANOSLEEP.SYNCS 0x989680 ;  /* 0x009896800000895d */ /* 0x002fea0003900000 */
[----:B------:R-:W1:Y:S02]  /*a820*/  @!P0 SYNCS.PHASECHK.TRANS64 P0, [R9+URZ], R4 ;  /* 0x00000004090085a7 */ /* 0x000e64000800007f */
[----:B-1----:R-:W-:Y:S05]  /*a830*/  @!P0 BRA `(.L_x_201) ;  /* 0xfffffffc00f08947 */ /* 0x002fea000383ffff */
[----:B------:R-:W-:Y:S05]  /*a840*/  BRA `(.L_x_230) ;  /* 0xfffffff400107947 */ /* 0x000fea000383ffff */
.L_x_202:
[----:B0-----:R0:W1:Y:S02]  /*a850*/  SYNCS.PHASECHK.TRANS64.TRYWAIT P0, [R6+URZ], R5 ;  /* 0x00000005060075a7 */ /* 0x001064000800017f */
[----:B-1----:R-:W-:Y:S05]  /*a860*/  @!P0 NANOSLEEP.SYNCS 0x989680 ;  /* 0x009896800000895d */ /* 0x002fea0003900000 */
[----:B------:R-:W1:Y:S02]  /*a870*/  @!P0 SYNCS.PHASECHK.TRANS64 P0, [R6+URZ], R5 ;  /* 0x00000005060085a7 */ /* 0x000e64000800007f */
[----:B-1----:R-:W-:Y:S05]  /*a880*/  @!P0 BRA `(.L_x_202) ;  /* 0xfffffffc00f08947 */ /* 0x002fea000383ffff */
[----:B------:R-:W-:Y:S05]  /*a890*/  BRA `(.L_x_231) ;  /* 0xfffffff400207947 */ /* 0x000fea000383ffff */
.L_x_203:
[----:B0-----:R0:W1:Y:S02]  /*a8a0*/  SYNCS.PHASECHK.TRANS64.TRYWAIT P0, [R9+URZ], R4 ;  /* 0x00000004090075a7 */ /* 0x001064000800017f */
[----:B-1----:R-:W-:Y:S05]  /*a8b0*/  @!P0 NANOSLEEP.SYNCS 0x989680 ;  /* 0x009896800000895d */ /* 0x002fea0003900000 */
[----:B------:R-:W1:Y:S02]  /*a8c0*/  @!P0 SYNCS.PHASECHK.TRANS64 P0, [R9+URZ], R4 ;  /* 0x00000004090085a7 */ /* 0x000e64000800007f */
[----:B-1----:R-:W-:Y:S05]  /*a8d0*/  @!P0 BRA `(.L_x_203) ;  /* 0xfffffffc00f08947 */ /* 0x002fea000383ffff */
[----:B------:R-:W-:Y:S05]  /*a8e0*/  BRA `(.L_x_232) ;  /* 0xfffffff400307947 */ /* 0x000fea000383ffff */
.L_x_204:
[----:B0-----:R0:W1:Y:S02]  /*a8f0*/  SYNCS.PHASECHK.TRANS64.TRYWAIT P0, [R6+URZ], R5 ;  /* 0x00000005060075a7 */ /* 0x001064000800017f */
[----:B-1----:R-:W-:Y:S05]  /*a900*/  @!P0 NANOSLEEP.SYNCS 0x989680 ;  /* 0x009896800000895d */ /* 0x002fea0003900000 */
[----:B------:R-:W1:Y:S02]  /*a910*/  @!P0 SYNCS.PHASECHK.TRANS64 P0, [R6+URZ], R5 ;  /* 0x00000005060085a7 */ /* 0x000e64000800007f */
[----:B-1----:R-:W-:Y:S05]  /*a920*/  @!P0 BRA `(.L_x_204) ;  /* 0xfffffffc00f08947 */ /* 0x002fea000383ffff */
[----:B------:R-:W-:Y:S05]  /*a930*/  BRA `(.L_x_233) ;  /* 0xfffffff400407947 */ /* 0x000fea000383ffff */
.L_x_205:
[----:B0-----:R0:W1:Y:S02]  /*a940*/  SYNCS.PHASECHK.TRANS64.TRYWAIT P0, [R9+URZ], R4 ;  /* 0x00000004090075a7 */ /* 0x001064000800017f */
[----:B-1----:R-:W-:Y:S05]  /*a950*/  @!P0 NANOSLEEP.SYNCS 0x989680 ;  /* 0x009896800000895d */ /* 0x002fea0003900000 */
[----:B------:R-:W1:Y:S02]  /*a960*/  @!P0 SYNCS.PHASECHK.TRANS64 P0, [R9+URZ], R4 ;  /* 0x00000004090085a7 */ /* 0x000e64000800007f */
[----:B-1----:R-:W-:Y:S05]  /*a970*/  @!P0 BRA `(.L_x_205) ;  /* 0xfffffffc00f08947 */ /* 0x002fea000383ffff */
[----:B------:R-:W-:Y:S05]  /*a980*/  BRA `(.L_x_234) ;  /* 0xfffffff400507947 */ /* 0x000fea000383ffff */
.L_x_206:
[----:B0-----:R0:W1:Y:S02]  /*a990*/  SYNCS.PHASECHK.TRANS64.TRYWAIT P0, [R6+URZ], R5 ;  /* 0x00000005060075a7 */ /* 0x001064000800017f */
[----:B-1----:R-:W-:Y:S05]  /*a9a0*/  @!P0 NANOSLEEP.SYNCS 0x989680 ;  /* 0x009896800000895d */ /* 0x002fea0003900000 */
[----:B------:R-:W1:Y:S02]  /*a9b0*/  @!P0 SYNCS.PHASECHK.TRANS64 P0, [R6+URZ], R5 ;  /* 0x00000005060085a7 */ /* 0x000e64000800007f */
[----:B-1----:R-:W-:Y:S05]  /*a9c0*/  @!P0 BRA `(.L_x_206) ;  /* 0xfffffffc00f08947 */ /* 0x002fea000383ffff */
[----:B------:R-:W-:Y:S05]  /*a9d0*/  BRA `(.L_x_235) ;  /* 0xfffffff400607947 */ /* 0x000fea000383ffff */
.L_x_207:
[----:B0-----:R0:W1:Y:S02]  /*a9e0*/  SYNCS.PHASECHK.TRANS64.TRYWAIT P0, [R9+URZ], R4 ;  /* 0x00000004090075a7 */ /* 0x001064000800017f */
[----:B-1----:R-:W-:Y:S05]  /*a9f0*/  @!P0 NANOSLEEP.SYNCS 0x989680 ;  /* 0x009896800000895d */ /* 0x002fea0003900000 */
[----:B------:R-:W1:Y:S02]  /*aa00*/  @!P0 SYNCS.PHASECHK.TRANS64 P0, [R9+URZ], R4 ;  /* 0x00000004090085a7 */ /* 0x000e64000800007f */
[----:B-1----:R-:W-:Y:S05]  /*aa10*/  @!P0 BRA `(.L_x_207) ;  /* 0xfffffffc00f08947 */ /* 0x002fea000383ffff */
[----:B------:R-:W-:Y:S05]  /*aa20*/  BRA `(.L_x_236) ;  /* 0xfffffff400707947 */ /* 0x000fea000383ffff */
.L_x_208:
[----:B0-----:R0:W1:Y:S02]  /*aa30*/  SYNCS.PHASECHK.TRANS64.TRYWAIT P0, [R6+URZ], R5 ;  /* 0x00000005060075a7 */ /* 0x001064000800017f */
[----:B-1----:R-:W-:Y:S05]  /*aa40*/  @!P0 NANOSLEEP.SYNCS 0x989680 ;  /* 0x009896800000895d */ /* 0x002fea0003900000 */
[----:B------:R-:W1:Y:S02]  /*aa50*/  @!P0 SYNCS.PHASECHK.TRANS64 P0, [R6+URZ], R5 ;  /* 0x00000005060085a7 */ /* 0x000e64000800007f */
[----:B-1----:R-:W-:Y:S05]  /*aa60*/  @!P0 BRA `(.L_x_208) ;  /* 0xfffffffc00f08947 */ /* 0x002fea000383ffff */
[----:B------:R-:W-:Y:S05]  /*aa70*/  BRA `(.L_x_237) ;  /* 0xfffffff400807947 */ /* 0x000fea000383ffff */
.L_x_209:
[----:B0-----:R0:W1:Y:S02]  /*aa80*/  SYNCS.PHASECHK.TRANS64.TRYWAIT P0, [R9+URZ], R4 ;  /* 0x00000004090075a7 */ /* 0x001064000800017f */
[----:B-1----:R-:W-:Y:S05]  /*aa90*/  @!P0 NANOSLEEP.SYNCS 0x989680 ;  /* 0x009896800000895d */ /* 0x002fea0003900000 */
[----:B------:R-:W1:Y:S02]  /*aaa0*/  @!P0 SYNCS.PHASECHK.TRANS64 P0, [R9+URZ], R4 ;  /* 0x00000004090085a7 */ /* 0x000e64000800007f */
[----:B-1----:R-:W-:Y:S05]  /*aab0*/  @!P0 BRA `(.L_x_209) ;  /* 0xfffffffc00f08947 */ /* 0x002fea000383ffff */
[----:B------:R-:W-:Y:S05]  /*aac0*/  BRA `(.L_x_238) ;  /* 0xfffffff400907947 */ /* 0x000fea000383ffff */
.L_x_210:
[----:B0-----:R0:W1:Y:S02]  /*aad0*/  SYNCS.PHASECHK.TRANS64.TRYWAIT P0, [R6+URZ], R5 ;  /* 0x00000005060075a7 */ /* 0x001064000800017f */
[----:B-1----:R-:W-:Y:S05]  /*aae0*/  @!P0 NANOSLEEP.SYNCS 0x989680 ;  /* 0x009896800000895d */ /* 0x002fea0003900000 */
[----:B------:R-:W1:Y:S02]  /*aaf0*/  @!P0 SYNCS.PHASECHK.TRANS64 P0, [R6+URZ], R5 ;  /* 0x00000005060085a7 */ /* 0x000e64000800007f */
[----:B-1----:R-:W-:Y:S05]  /*ab00*/  @!P0 BRA `(.L_x_210) ;  /* 0xfffffffc00f08947 */ /* 0x002fea000383ffff */
[----:B------:R-:W-:Y:S05]  /*ab10*/  BRA `(.L_x_239) ;  /* 0xfffffff400a07947 */ /* 0x000fea000383ffff */
.L_x_211:
[----:B0-----:R0:W1:Y:S02]  /*ab20*/  SYNCS.PHASECHK.TRANS64.TRYWAIT P0, [R9+URZ], R4 ;  /* 0x00000004090075a7 */ /* 0x001064000800017f */
[----:B-1----:R-:W-:Y:S05]  /*ab30*/  @!P0 NANOSLEEP.SYNCS 0x989680 ;  /* 0x009896800000895d */ /* 0x002fea0003900000 */
[----:B------:R-:W1:Y:S02]  /*ab40*/  @!P0 SYNCS.PHASECHK.TRANS64 P0, [R9+URZ], R4 ;  /* 0x00000004090085a7 */ /* 0x000e64000800007f */
[----:B-1----:R-:W-:Y:S05]  /*ab50*/  @!P0 BRA `(.L_x_211) ;  /* 0xfffffffc00f08947 */ /* 0x002fea000383ffff */
[----:B------:R-:W-:Y:S05]  /*ab60*/  BRA `(.L_x_240) ;  /* 0xfffffff400b07947 */ /* 0x000fea000383ffff */
.L_x_212:
[----:B-1----:R1:W2:Y:S02]  /*ab70*/  SYNCS.PHASECHK.TRANS64.TRYWAIT P0, [R6+URZ], R5 ;  /* 0x00000005060075a7 */ /* 0x0022a4000800017f */
[----:B--2---:R-:W-:Y:S05]  /*ab80*/  @!P0 NANOSLEEP.SYNCS 0x989680 ;  /* 0x009896800000895d */ /* 0x004fea0003900000 */
[----:B------:R-:W2:Y:S02]  /*ab90*/  @!P0 SYNCS.PHASECHK.TRANS64 P0, [R6+URZ], R5 ;  /* 0x00000005060085a7 */ /* 0x000ea4000800007f */
[----:B--2---:R-:W-:Y:S05]  /*aba0*/  @!P0 BRA `(.L_x_212) ;  /* 0xfffffffc00f08947 */ /* 0x004fea000383ffff */
[----:B------:R-:W-:Y:S05]  /*abb0*/  BRA `(.L_x_241) ;  /* 0xfffffff400b87947 */ /* 0x000fea000383ffff */
.L_x_242:
[----:B------:R-:W-:-:S00]  /*abc0*/  BRA `(.L_x_242) ;  /* 0xfffffffc00fc7947 */ /* 0x000fc0000383ffff */
[----:B------:R-:W-:-:S00]  /*abd0*/  NOP ;  /* 0x0000000000007918 */ /* 0x000fc00000000000 */
        /* <DEDUP_REMOVED lines=10> */
.L_x_243:


//--------------------- .nv.shared._ZN7cutlass13device_kernelINS_4gemm6kernel13GemmUniversalIN4cute5tupleIJiiiiEEENS1_10collective13CollectiveMmaINS1_37MainloopSm90TmaGmmaWarpSpecializedFP8ILi22ENS5_IJNS4_1CILi4EEENSA_ILi2EEENSA_ILi1EEEEEENS1_35KernelTmaWarpSpecializedCooperativeEEENS5_IJNSA_ILi256EEENSA_ILi64EEENSA_ILi32EEEEEENS_12float_e5m2_tENS5_IJlSD_lEEESL_SM_NS4_8TiledMMAINS4_8MMA_AtomIJNS4_4SM904GMMA30MMA_64x64x32_F32E5M2E5M2_SS_TNILNSQ_7ScaleInE1ELSS_1EEEEEENS4_6LayoutINS5_IJSC_SD_SD_EEENS5_IJSD_NSA_ILi0EEESX_EEEEENS5_IJNS4_10UnderscoreES10_S10_EEEEENS4_23SM90_TMA_LOAD_MULTICASTENS4_14ComposedLayoutINS4_7SwizzleILi1ELi4ELi3EEENS4_18smem_ptr_flag_bitsILi8EEENSV_INS5_IJNSA_ILi8EEESJ_EEENS5_IJSJ_SD_EEEEEEEvNS4_8identityES13_S1D_vS1E_EENS_8epilogue10collective6detail29Sm90TmaWarpSpecializedAdapterINS1H_15DefaultEpilogueISL_SM_SM_NS1G_6thread17LinearCombinationISL_Li1EffLNS1L_9ScaleType4KindE0ELNS_15FloatRoundStyleE2ESL_EENS1_15EpilogueDefaultEEEEEvvEEEEvNT_6ParamsE --------------------------
	.section	.nv.shared._ZN7cutlass13device_kernelINS_4gemm6kernel13GemmUniversalIN4cute5tupleIJiiiiEEENS1_10collective13CollectiveMmaINS1_37MainloopSm90TmaGmmaWarpSpecializedFP8ILi22ENS5_IJNS4_1CILi4EEENSA_ILi2EEENSA_ILi1EEEEEENS1_35KernelTmaWarpSpecializedCooperativeEEENS5_IJNSA_ILi256EEENSA_ILi64EEENSA_ILi32EEEEEENS_12float_e5m2_tENS5_IJlSD_lEEESL_SM_NS4_8TiledMMAINS4_8MMA_AtomIJNS4_4SM904GMMA30MMA_64x64x32_F32E5M2E5M2_SS_TNILNSQ_7ScaleInE1ELSS_1EEEEEENS4_6LayoutINS5_IJSC_SD_SD_EEENS5_IJSD_NSA_ILi0EEESX_EEEEENS5_IJNS4_10UnderscoreES10_S10_EEEEENS4_23SM90_TMA_LOAD_MULTICASTENS4_14ComposedLayoutINS4_7SwizzleILi1ELi4ELi3EEENS4_18smem_ptr_flag_bitsILi8EEENSV_INS5_IJNSA_ILi8EEESJ_EEENS5_IJSJ_SD_EEEEEEEvNS4_8identityES13_S1D_vS1E_EENS_8epilogue10collective6detail29Sm90TmaWarpSpecializedAdapterINS1H_15DefaultEpilogueISL_SM_SM_NS1G_6thread17LinearCombinationISL_Li1EffLNS1L_9ScaleType4KindE0ELNS_15FloatRoundStyleE2ESL_EENS1_15EpilogueDefaultEEEEEvvEEEEvNT_6ParamsE,"aw",@nobits
	.sectionflags	@""
	.align	16
	.zero		1024


//--------------------- .nv.shared.reserved.0     --------------------------
	.section	.nv.shared.reserved.0,"aw",@nobits
	.weak		__nv_reservedSMEM_offset_0_alias
	.size		__nv_reservedSMEM_offset_0_alias, 0, 0
	.other		__nv_reservedSMEM_offset_0_alias,@"STO_CUDA_RESERVED_SHARED STV_DEFAULT"
__nv_reservedSMEM_offset_0_alias:
	.zero		0


//--------------------- .nv.global                --------------------------
	.section	.nv.global,"aw",@nobits
.nv.global:
	.type		_ZN40_INTERNAL_1f5c706d_4_k_cu_8bb5e7e6_288884cute1_E,@object
	.size		_ZN40_INTERNAL_1f5c706d_4_k_cu_8bb5e7e6_288884cute1_E,(_ZN40_INTERNAL_1f5c706d_4_k_cu_8bb5e7e6_288884cuda3std3__45__cpo6cbeginE - _ZN40_INTERNAL_1f5c706d_4_k_cu_8bb5e7e6_288884cute1_E)
_ZN40_INTERNAL_1f5c706d_4_k_cu_8bb5e7e6_288884cute1_E:
	.zero		1
	.type		_ZN40_INTERNAL_1f5c706d_4_k_cu_8bb5e7e6_288884cuda3std3__45__cpo6cbeginE,@object
	.size		_ZN40_INTERNAL_1f5c706d_4_k_cu_8bb5e7e6_288884cuda3std3__45__cpo6cbeginE,(_ZN40_INTERNAL_1f5c706d_4_k_cu_8bb5e7e6_288884cuda3std3__48in_placeE - _ZN40_INTERNAL_1f5c706d_4_k_cu_8bb5e7e6_288884cuda3std3__45__cpo6cbeginE)
_ZN40_INTERNAL_1f5c706d_4_k_cu_8bb5e7e6_288884cuda3std3__45__cpo6cbeginE:
	.zero		1
	.type		_ZN40_INTERNAL_1f5c706d_4_k_cu_8bb5e7e6_288884cuda3std3__48in_placeE,@object
	.size		_ZN40_INTERNAL_1f5c706d_4_k_cu_8bb5e7e6_288884cuda3std3__48in_placeE,(_ZN40_INTERNAL_1f5c706d_4_k_cu_8bb5e7e6_288884cuda3std6ranges3__45__cpo9iter_moveE - _ZN40_INTERNAL_1f5c706d_4_k_cu_8bb5e7e6_288884cuda3std3__48in_placeE)
_ZN40_INTERNAL_1f5c706d_4_k_cu_8bb5e7e6_288884cuda3std3__48in_placeE:
	.zero		1
	.type		_ZN40_INTERNAL_1f5c706d_4_k_cu_8bb5e7e6_288884cuda3std6ranges3__45__cpo9iter_moveE,@object
	.size		_ZN40_INTERNAL_1f5c706d_4_k_cu_8bb5e7e6_288884cuda3std6ranges3__45__cpo9iter_moveE,(_ZN40_INTERNAL_1f5c706d_4_k_cu_8bb5e7e6_288884cuda3std3__45__cpo5beginE - _ZN40_INTERNAL_1f5c706d_4_k_cu_8bb5e7e6_288884cuda3std6ranges3__45__cpo9iter_moveE)
_ZN40_INTERNAL_1f5c706d_4_k_cu_8bb5e7e6_288884cuda3std6ranges3__45__cpo9iter_moveE:
	.zero		1
	.type		_ZN40_INTERNAL_1f5c706d_4_k_cu_8bb5e7e6_288884cuda3std3__45__cpo5beginE,@object
	.size		_ZN40_INTERNAL_1f5c706d_4_k_cu_8bb5e7e6_288884cuda3std3__45__cpo5beginE,(_ZN40_INTERNAL_1f5c706d_4_k_cu_8bb5e7e6_288884cuda3std3__442_GLOBAL__N__1f5c706d_4_k_cu_8bb5e7e6_288886ignoreE - _ZN40_INTERNAL_1f5c706d_4_k_cu_8bb5e7e6_288884cuda3std3__45__cpo5beginE)
_ZN40_INTERNAL_1f5c706d_4_k_cu_8bb5e7e6_288884cuda3std3__45__cpo5beginE:
	.zero		1
	.type		_ZN40_INTERNAL_1f5c706d_4_k_cu_8bb5e7e6_288884cuda3std3__442_GLOBAL__N__1f5c706d_4_k_cu_8bb5e7e6_288886ignoreE,@object
	.size		_ZN40_INTERNAL_1f5c706d_4_k_cu_8bb5e7e6_288884cuda3std3__442_GLOBAL__N__1f5c706d_4_k_cu_8bb5e7e6_288886ignoreE,(_ZN40_INTERNAL_1f5c706d_4_k_cu_8bb5e7e6_288884cute7productE - _ZN40_INTERNAL_1f5c706d_4_k_cu_8bb5e7e6_288884cuda3std3__442_GLOBAL__N__1f5c706d_4_k_cu_8bb5e7e6_288886ignoreE)
_ZN40_INTERNAL_1f5c706d_4_k_cu_8bb5e7e6_288884cuda3std3__442_GLOBAL__N__1f5c706d_4_k_cu_8bb5e7e6_288886ignoreE:
	.zero		1
	.type		_ZN40_INTERNAL_1f5c706d_4_k_cu_8bb5e7e6_288884cute7productE,@object
	.size		_ZN40_INTERNAL_1f5c706d_4_k_cu_8bb5e7e6_288884cute7productE,(_ZN40_INTERNAL_1f5c706d_4_k_cu_8bb5e7e6_288884cuda3std3__45__cpo3endE - _ZN40_INTERNAL_1f5c706d_4_k_cu_8bb5e7e6_288884cute7productE)
_ZN40_INTERNAL_1f5c706d_4_k_cu_8bb5e7e6_288884cute7productE:
	.zero		1
	.type		_ZN40_INTERNAL_1f5c706d_4_k_cu_8bb5e7e6_288884cuda3std3__45__cpo3endE,@object
	.size		_ZN40_INTERNAL_1f5c706d_4_k_cu_8bb5e7e6_288884cuda3std3__45__cpo3endE,(_ZN40_INTERNAL_1f5c706d_4_k_cu_8bb5e7e6_288884cuda3std3__419piecewise_constructE - _ZN40_INTERNAL_1f5c706d_4_k_cu_8bb5e7e6_288884cuda3std3__45__cpo3endE)
_ZN40_INTERNAL_1f5c706d_4_k_cu_8bb5e7e6_288884cuda3std3__45__cpo3endE:
	.zero		1
	.type		_ZN40_INTERNAL_1f5c706d_4_k_cu_8bb5e7e6_288884cuda3std3__419piecewise_constructE,@object
	.size		_ZN40_INTERNAL_1f5c706d_4_k_cu_8bb5e7e6_288884cuda3std3__419piecewise_constructE,(_ZN40_INTERNAL_1f5c706d_4_k_cu_8bb5e7e6_288884cuda3std3__45__cpo4cendE - _ZN40_INTERNAL_1f5c706d_4_k_cu_8bb5e7e6_288884cuda3std3__419piecewise_constructE)
_ZN40_INTERNAL_1f5c706d_4_k_cu_8bb5e7e6_288884cuda3std3__419piecewise_constructE:
	.zero		1
	.type		_ZN40_INTERNAL_1f5c706d_4_k_cu_8bb5e7e6_288884cuda3std3__45__cpo4cendE,@object
	.size		_ZN40_INTERNAL_1f5c706d_4_k_cu_8bb5e7e6_288884cuda3std3__45__cpo4cendE,(_ZN40_INTERNAL_1f5c706d_4_k_cu_8bb5e7e6_288884cuda3std6ranges3__45__cpo4swapE - _ZN40_INTERNAL_1f5c706d_4_k_cu_8bb5e7e6_288884cuda3std3__45__cpo4cendE)
_ZN40_INTERNAL_1f5c706d_4_k_cu_8bb5e7e6_288884cuda3std3__45__cpo4cendE:
	.zero		1
	.type		_ZN40_INTERNAL_1f5c706d_4_k_cu_8bb5e7e6_288884cuda3std6ranges3__45__cpo4swapE,@object
	.size		_ZN40_INTERNAL_1f5c706d_4_k_cu_8bb5e7e6_288884cuda3std6ranges3__45__cpo4swapE,(.L_7 - _ZN40_INTERNAL_1f5c706d_4_k_cu_8bb5e7e6_288884cuda3std6ranges3__45__cpo4swapE)
_ZN40_INTERNAL_1f5c706d_4_k_cu_8bb5e7e6_288884cuda3std6ranges3__45__cpo4swapE:
	.zero		1
.L_7:


//--------------------- .nv.constant0._ZN7cutlass13device_kernelINS_4gemm6kernel13GemmUniversalIN4cute5tupleIJiiiiEEENS1_10collective13CollectiveMmaINS1_37MainloopSm90TmaGmmaWarpSpecializedFP8ILi22ENS5_IJNS4_1CILi4EEENSA_ILi2EEENSA_ILi1EEEEEENS1_35KernelTmaWarpSpecializedCooperativeEEENS5_IJNSA_ILi256EEENSA_ILi64EEENSA_ILi32EEEEEENS_12float_e5m2_tENS5_IJlSD_lEEESL_SM_NS4_8TiledMMAINS4_8MMA_AtomIJNS4_4SM904GMMA30MMA_64x64x32_F32E5M2E5M2_SS_TNILNSQ_7ScaleInE1ELSS_1EEEEEENS4_6LayoutINS5_IJSC_SD_SD_EEENS5_IJSD_NSA_ILi0EEESX_EEEEENS5_IJNS4_10UnderscoreES10_S10_EEEEENS4_23SM90_TMA_LOAD_MULTICASTENS4_14ComposedLayoutINS4_7SwizzleILi1ELi4ELi3EEENS4_18smem_ptr_flag_bitsILi8EEENSV_INS5_IJNSA_ILi8EEESJ_EEENS5_IJSJ_SD_EEEEEEEvNS4_8identityES13_S1D_vS1E_EENS_8epilogue10collective6detail29Sm90TmaWarpSpecializedAdapterINS1H_15DefaultEpilogueISL_SM_SM_NS1G_6thread17LinearCombinationISL_Li1EffLNS1L_9ScaleType4KindE0ELNS_15FloatRoundStyleE2ESL_EENS1_15EpilogueDefaultEEEEEvvEEEEvNT_6ParamsE --------------------------
	.section	.nv.constant0._ZN7cutlass13device_kernelINS_4gemm6kernel13GemmUniversalIN4cute5tupleIJiiiiEEENS1_10collective13CollectiveMmaINS1_37MainloopSm90TmaGmmaWarpSpecializedFP8ILi22ENS5_IJNS4_1CILi4EEENSA_ILi2EEENSA_ILi1EEEEEENS1_35KernelTmaWarpSpecializedCooperativeEEENS5_IJNSA_ILi256EEENSA_ILi64EEENSA_ILi32EEEEEENS_12float_e5m2_tENS5_IJlSD_lEEESL_SM_NS4_8TiledMMAINS4_8MMA_AtomIJNS4_4SM904GMMA30MMA_64x64x32_F32E5M2E5M2_SS_TNILNSQ_7ScaleInE1ELSS_1EEEEEENS4_6LayoutINS5_IJSC_SD_SD_EEENS5_IJSD_NSA_ILi0EEESX_EEEEENS5_IJNS4_10UnderscoreES10_S10_EEEEENS4_23SM90_TMA_LOAD_MULTICASTENS4_14ComposedLayoutINS4_7SwizzleILi1ELi4ELi3EEENS4_18smem_ptr_flag_bitsILi8EEENSV_INS5_IJNSA_ILi8EEESJ_EEENS5_IJSJ_SD_EEEEEEEvNS4_8identityES13_S1D_vS1E_EENS_8epilogue10collective6detail29Sm90TmaWarpSpecializedAdapterINS1H_15DefaultEpilogueISL_SM_SM_NS1G_6thread17LinearCombinationISL_Li1EffLNS1L_9ScaleType4KindE0ELNS_15FloatRoundStyleE2ESL_EENS1_15EpilogueDefaultEEEEEvvEEEEvNT_6ParamsE,"a",@progbits
	.sectionflags	@""
	.align	4
.nv.constant0._ZN7cutlass13device_kernelINS_4gemm6kernel13GemmUniversalIN4cute5tupleIJiiiiEEENS1_10collective13CollectiveMmaINS1_37MainloopSm90TmaGmmaWarpSpecializedFP8ILi22ENS5_IJNS4_1CILi4EEENSA_ILi2EEENSA_ILi1EEEEEENS1_35KernelTmaWarpSpecializedCooperativeEEENS5_IJNSA_ILi256EEENSA_ILi64EEENSA_ILi32EEEEEENS_12float_e5m2_tENS5_IJlSD_lEEESL_SM_NS4_8TiledMMAINS4_8MMA_AtomIJNS4_4SM904GMMA30MMA_64x64x32_F32E5M2E5M2_SS_TNILNSQ_7ScaleInE1ELSS_1EEEEEENS4_6LayoutINS5_IJSC_SD_SD_EEENS5_IJSD_NSA_ILi0EEESX_EEEEENS5_IJNS4_10UnderscoreES10_S10_EEEEENS4_23SM90_TMA_LOAD_MULTICASTENS4_14ComposedLayoutINS4_7SwizzleILi1ELi4ELi3EEENS4_18smem_ptr_flag_bitsILi8EEENSV_INS5_IJNSA_ILi8EEESJ_EEENS5_IJSJ_SD_EEEEEEEvNS4_8identityES13_S1D_vS1E_EENS_8epilogue10collective6detail29Sm90TmaWarpSpecializedAdapterINS1H_15DefaultEpilogueISL_SM_SM_NS1G_6thread17LinearCombinationISL_Li1EffLNS1L_9ScaleType4KindE0ELNS_15FloatRoundStyleE2ESL_EENS1_15EpilogueDefaultEEEEEvvEEEEvNT_6ParamsE:
	.zero		1664


//--------------------- SYMBOLS --------------------------

	.type		.nv.reservedSmem.offset0,@object
	.size		.nv.reservedSmem.offset0,0x4
